// auto-generated by cutlass_sweep.epilogue — config: {"arch": "sm_100", "cluster_m": 2, "cluster_n": 1, "dtype": "e4m3", "fusion": "sigmoid", "tile_k": 64, "tile_m": 256, "tile_n": 256}
#include "cutlass/cutlass.h"
#include "cutlass/gemm/collective/collective_builder.hpp"
#include "cutlass/gemm/device/gemm_universal_adapter.h"
#include "cutlass/gemm/kernel/gemm_universal.hpp"
#include "cutlass/epilogue/collective/collective_builder.hpp"
#include "cutlass/epilogue/fusion/operations.hpp"
#include "cutlass/epilogue/thread/activation.h"

using Elem = cutlass::float_e4m3_t;
using Acc  = float;
using TileShape    = cute::Shape<cute::_256, cute::_256, cute::_64>;
using ClusterShape = cute::Shape<cute::_2, cute::_1, cute::_1>;
using FusionOp     = cutlass::epilogue::fusion::LinCombEltAct<cutlass::epilogue::thread::Sigmoid, Elem, Acc>;

using CollectiveEpilogue = typename cutlass::epilogue::collective::CollectiveBuilder<
    cutlass::arch::Sm100, cutlass::arch::OpClassTensorOp,
    TileShape, ClusterShape,
    cutlass::epilogue::collective::EpilogueTileAuto,
    Acc, Acc,
    Elem, cutlass::layout::RowMajor, 128 / cutlass::sizeof_bits<Elem>::value,
    Elem, cutlass::layout::RowMajor, 128 / cutlass::sizeof_bits<Elem>::value,
    cutlass::epilogue::collective::EpilogueScheduleAuto,
    FusionOp
  >::CollectiveOp;

using CollectiveMainloop = typename cutlass::gemm::collective::CollectiveBuilder<
    cutlass::arch::Sm100, cutlass::arch::OpClassTensorOp,
    Elem, cutlass::layout::RowMajor, 128 / cutlass::sizeof_bits<Elem>::value,
    Elem, cutlass::layout::ColumnMajor, 128 / cutlass::sizeof_bits<Elem>::value,
    Acc,
    TileShape, ClusterShape,
    cutlass::gemm::collective::StageCountAutoCarveout<
        static_cast<int>(sizeof(typename CollectiveEpilogue::SharedStorage))>,
    cutlass::gemm::collective::KernelScheduleAuto
  >::CollectiveOp;

using GemmKernel = cutlass::gemm::kernel::GemmUniversal<
    cute::Shape<int,int,int,int>, CollectiveMainloop, CollectiveEpilogue>;
using Gemm = cutlass::gemm::device::GemmUniversalAdapter<GemmKernel>;

auto* _anchor = &cutlass::device_kernel<GemmKernel>;


// ===== COMPILED SASS (sm_100a) =====

	.target	sm_100a

	.elftype	@"ET_EXEC"


//--------------------- .note.nv.tkinfo           --------------------------
	.section	.note.nv.tkinfo,"",@"SHT_NOTE"
	.sectionflags	@"SHF_NOTE_NV_TKINFO"
	.tkinfo
        /*0018*/ 	.word	0x00000002
        /*0030*/ 	.string	""
        /*0030*/ 	.string	"ptxas"
        /*0030*/ 	.string	"Cuda compilation tools, release 13.0, V13.0.88"
        /*0030*/ 	.string	"Build cuda_13.0.r13.0/compiler.36424714_0"
        /*0030*/ 	.string	"-arch sm_100a -m 64 "



//--------------------- .note.nv.cuinfo           --------------------------
	.section	.note.nv.cuinfo,"",@"SHT_NOTE"
	.sectionflags	@"SHF_NOTE_NV_CUINFO"
        /*0018*/ 	.short	0x0002
        /*001a*/ 	.short	0x0064
        /*001c*/ 	.short	0x0082
	.zero		2


//--------------------- .nv.info                  --------------------------
	.section	.nv.info,"",@"SHT_CUDA_INFO"
	.align	4


	//----- nvinfo : EIATTR_REGCOUNT
	.align		4
        /*0000*/ 	.byte	0x04, 0x2f
        /*0002*/ 	.short	(.L_20 - .L_19)
	.align		4
.L_19:
        /*0004*/ 	.word	index@(_ZN7cutlass13device_kernelINS_4gemm6kernel13GemmUniversalIN4cute5tupleIJiiiiEEENS1_10collective13CollectiveMmaINS1_35MainloopSm100TmaUmmaWarpSpecializedILi11ELi2ELi2ENS5_IJNS4_1CILi2EEENSA_ILi1EEESC_EEEEENS5_IJNSA_ILi256EEESF_NSA_ILi64EEEEEENS_12float_e4m3_tENS5_IJlSC_lEEESI_SJ_NS4_8TiledMMAINS4_8MMA_AtomIJNS4_10MMA_TraitsINS4_25SM100_MMA_F8F6F4_2x1SM_SSEJSI_SI_fSF_SF_NS4_17integral_constantINS4_4UMMA5MajorELSQ_0EEESR_NSO_INSP_7ScaleInELSS_0EEEST_EEEEEENS4_6LayoutINS5_IJSC_SC_SC_EEENS5_IJNSA_ILi0EEESY_SY_EEEEENS5_IJNS4_10UnderscoreES11_S11_EEEEENS4_18SM100_TMA_2SM_LOADENS4_14ComposedLayoutINS4_7SwizzleILi2ELi4ELi3EEENS4_18smem_ptr_flag_bitsILi8EEENSW_INS5_IJNSA_ILi8EEESG_EEENS5_IJSG_SC_EEEEEEEvNS4_8identityES14_S1E_vS1F_EENS_8epilogue10collective18CollectiveEpilogueINS1H_23Sm100TmaWarpSpecializedILi4ELi2ELi64ELb0ELb0EEEJNS5_IJNSA_ILi128EEESF_SG_EEENS5_IJNSW_IS1M_SC_EENSW_ISG_SC_EEEEESI_SJ_SI_SJ_NS1H_6fusion15FusionCallbacksIS1L_NS1R_13LinCombEltActINS1H_6thread7SigmoidESI_fSI_fLNS_15FloatRoundStyleE2EEES1N_S1Q_JEEENS4_5SM1004TMEM4LOAD26SM100_TMEM_LOAD_32dp32b64xENS4_13SM90_TMA_LOADES1E_NS4_39AutoVectorizingCopyWithAssumedAlignmentILi128EEENS4_14SM90_TMA_STOREES1E_S25_S25_EEEvvEEEEvNT_6ParamsE)
        /*0008*/ 	.word	0x000000d2


	//----- nvinfo : EIATTR_FRAME_SIZE
	.align		4
.L_20:
        /*000c*/ 	.byte	0x04, 0x11
        /*000e*/ 	.short	(.L_22 - .L_21)
	.align		4
.L_21:
        /*0010*/ 	.word	index@($__internal_3_$__cuda_sm20_rcp_rn_f32_slowpath)
        /*0014*/ 	.word	0x00000000


	//----- nvinfo : EIATTR_FRAME_SIZE
	.align		4
.L_22:
        /*0018*/ 	.byte	0x04, 0x11
        /*001a*/ 	.short	(.L_24 - .L_23)
	.align		4
.L_23:
        /*001c*/ 	.word	index@($__internal_2_$__cuda_sm10x_tcgen05_guardrail_trap_unallocated_columns_being_dealloced)
        /*0020*/ 	.word	0x00000000


	//----- nvinfo : EIATTR_FRAME_SIZE
	.align		4
.L_24:
        /*0024*/ 	.byte	0x04, 0x11
        /*0026*/ 	.short	(.L_26 - .L_25)
	.align		4
.L_25:
        /*0028*/ 	.word	index@($__internal_1_$__cuda_sm10x_tcgen05_guardrail_trap_phase_invalid_during_alloc)
        /*002c*/ 	.word	0x00000000


	//----- nvinfo : EIATTR_FRAME_SIZE
	.align		4
.L_26:
        /*0030*/ 	.byte	0x04, 0x11
        /*0032*/ 	.short	(.L_28 - .L_27)
	.align		4
.L_27:
        /*0034*/ 	.word	index@($__internal_0_$__cuda_sm10x_tcgen05_guardrail_trap_col_being_dealloced_not_returned_by_alloc)
        /*0038*/ 	.word	0x00000000


	//----- nvinfo : EIATTR_FRAME_SIZE
	.align		4
.L_28:
        /*003c*/ 	.byte	0x04, 0x11
        /*003e*/ 	.short	(.L_30 - .L_29)
	.align		4
.L_29:
        /*0040*/ 	.word	index@(_ZN7cutlass13device_kernelINS_4gemm6kernel13GemmUniversalIN4cute5tupleIJiiiiEEENS1_10collective13CollectiveMmaINS1_35MainloopSm100TmaUmmaWarpSpecializedILi11ELi2ELi2ENS5_IJNS4_1CILi2EEENSA_ILi1EEESC_EEEEENS5_IJNSA_ILi256EEESF_NSA_ILi64EEEEEENS_12float_e4m3_tENS5_IJlSC_lEEESI_SJ_NS4_8TiledMMAINS4_8MMA_AtomIJNS4_10MMA_TraitsINS4_25SM100_MMA_F8F6F4_2x1SM_SSEJSI_SI_fSF_SF_NS4_17integral_constantINS4_4UMMA5MajorELSQ_0EEESR_NSO_INSP_7ScaleInELSS_0EEEST_EEEEEENS4_6LayoutINS5_IJSC_SC_SC_EEENS5_IJNSA_ILi0EEESY_SY_EEEEENS5_IJNS4_10UnderscoreES11_S11_EEEEENS4_18SM100_TMA_2SM_LOADENS4_14ComposedLayoutINS4_7SwizzleILi2ELi4ELi3EEENS4_18smem_ptr_flag_bitsILi8EEENSW_INS5_IJNSA_ILi8EEESG_EEENS5_IJSG_SC_EEEEEEEvNS4_8identityES14_S1E_vS1F_EENS_8epilogue10collective18CollectiveEpilogueINS1H_23Sm100TmaWarpSpecializedILi4ELi2ELi64ELb0ELb0EEEJNS5_IJNSA_ILi128EEESF_SG_EEENS5_IJNSW_IS1M_SC_EENSW_ISG_SC_EEEEESI_SJ_SI_SJ_NS1H_6fusion15FusionCallbacksIS1L_NS1R_13LinCombEltActINS1H_6thread7SigmoidESI_fSI_fLNS_15FloatRoundStyleE2EEES1N_S1Q_JEEENS4_5SM1004TMEM4LOAD26SM100_TMEM_LOAD_32dp32b64xENS4_13SM90_TMA_LOADES1E_NS4_39AutoVectorizingCopyWithAssumedAlignmentILi128EEENS4_14SM90_TMA_STOREES1E_S25_S25_EEEvvEEEEvNT_6ParamsE)
        /*0044*/ 	.word	0x00000000


	//----- nvinfo : EIATTR_MIN_STACK_SIZE
	.align		4
.L_30:
        /*0048*/ 	.byte	0x04, 0x12
        /*004a*/ 	.short	(.L_32 - .L_31)
	.align		4
.L_31:
        /*004c*/ 	.word	index@(_ZN7cutlass13device_kernelINS_4gemm6kernel13GemmUniversalIN4cute5tupleIJiiiiEEENS1_10collective13CollectiveMmaINS1_35MainloopSm100TmaUmmaWarpSpecializedILi11ELi2ELi2ENS5_IJNS4_1CILi2EEENSA_ILi1EEESC_EEEEENS5_IJNSA_ILi256EEESF_NSA_ILi64EEEEEENS_12float_e4m3_tENS5_IJlSC_lEEESI_SJ_NS4_8TiledMMAINS4_8MMA_AtomIJNS4_10MMA_TraitsINS4_25SM100_MMA_F8F6F4_2x1SM_SSEJSI_SI_fSF_SF_NS4_17integral_constantINS4_4UMMA5MajorELSQ_0EEESR_NSO_INSP_7ScaleInELSS_0EEEST_EEEEEENS4_6LayoutINS5_IJSC_SC_SC_EEENS5_IJNSA_ILi0EEESY_SY_EEEEENS5_IJNS4_10UnderscoreES11_S11_EEEEENS4_18SM100_TMA_2SM_LOADENS4_14ComposedLayoutINS4_7SwizzleILi2ELi4ELi3EEENS4_18smem_ptr_flag_bitsILi8EEENSW_INS5_IJNSA_ILi8EEESG_EEENS5_IJSG_SC_EEEEEEEvNS4_8identityES14_S1E_vS1F_EENS_8epilogue10collective18CollectiveEpilogueINS1H_23Sm100TmaWarpSpecializedILi4ELi2ELi64ELb0ELb0EEEJNS5_IJNSA_ILi128EEESF_SG_EEENS5_IJNSW_IS1M_SC_EENSW_ISG_SC_EEEEESI_SJ_SI_SJ_NS1H_6fusion15FusionCallbacksIS1L_NS1R_13LinCombEltActINS1H_6thread7SigmoidESI_fSI_fLNS_15FloatRoundStyleE2EEES1N_S1Q_JEEENS4_5SM1004TMEM4LOAD26SM100_TMEM_LOAD_32dp32b64xENS4_13SM90_TMA_LOADES1E_NS4_39AutoVectorizingCopyWithAssumedAlignmentILi128EEENS4_14SM90_TMA_STOREES1E_S25_S25_EEEvvEEEEvNT_6ParamsE)
        /*0050*/ 	.word	0x00000000
.L_32:


//--------------------- .nv.compat                --------------------------
	.section	.nv.compat,"",@"SHT_CUDA_COMPAT_INFO"
	.align	4
        /*0000*/ 	.byte	0x02, 0x09, 0x01, 0x00, 0x02, 0x02, 0x02, 0x00, 0x02, 0x05, 0x05, 0x00, 0x03, 0x07, 0x01, 0x01
        /*0010*/ 	.byte	0x02, 0x03, 0x01, 0x00, 0x02, 0x06, 0x01, 0x00, 0x04, 0x0b, 0x08, 0x00, 0x09, 0x00, 0x00, 0x00
        /*0020*/ 	.byte	0x00, 0x00, 0x00, 0x00


//--------------------- .nv.info._ZN7cutlass13device_kernelINS_4gemm6kernel13GemmUniversalIN4cute5tupleIJiiiiEEENS1_10collective13CollectiveMmaINS1_35MainloopSm100TmaUmmaWarpSpecializedILi11ELi2ELi2ENS5_IJNS4_1CILi2EEENSA_ILi1EEESC_EEEEENS5_IJNSA_ILi256EEESF_NSA_ILi64EEEEEENS_12float_e4m3_tENS5_IJlSC_lEEESI_SJ_NS4_8TiledMMAINS4_8MMA_AtomIJNS4_10MMA_TraitsINS4_25SM100_MMA_F8F6F4_2x1SM_SSEJSI_SI_fSF_SF_NS4_17integral_constantINS4_4UMMA5MajorELSQ_0EEESR_NSO_INSP_7ScaleInELSS_0EEEST_EEEEEENS4_6LayoutINS5_IJSC_SC_SC_EEENS5_IJNSA_ILi0EEESY_SY_EEEEENS5_IJNS4_10UnderscoreES11_S11_EEEEENS4_18SM100_TMA_2SM_LOADENS4_14ComposedLayoutINS4_7SwizzleILi2ELi4ELi3EEENS4_18smem_ptr_flag_bitsILi8EEENSW_INS5_IJNSA_ILi8EEESG_EEENS5_IJSG_SC_EEEEEEEvNS4_8identityES14_S1E_vS1F_EENS_8epilogue10collective18CollectiveEpilogueINS1H_23Sm100TmaWarpSpecializedILi4ELi2ELi64ELb0ELb0EEEJNS5_IJNSA_ILi128EEESF_SG_EEENS5_IJNSW_IS1M_SC_EENSW_ISG_SC_EEEEESI_SJ_SI_SJ_NS1H_6fusion15FusionCallbacksIS1L_NS1R_13LinCombEltActINS1H_6thread7SigmoidESI_fSI_fLNS_15FloatRoundStyleE2EEES1N_S1Q_JEEENS4_5SM1004TMEM4LOAD26SM100_TMEM_LOAD_32dp32b64xENS4_13SM90_TMA_LOADES1E_NS4_39AutoVectorizingCopyWithAssumedAlignmentILi128EEENS4_14SM90_TMA_STOREES1E_S25_S25_EEEvvEEEEvNT_6ParamsE --------------------------
	.section	.nv.info._ZN7cutlass13device_kernelINS_4gemm6kernel13GemmUniversalIN4cute5tupleIJiiiiEEENS1_10collective13CollectiveMmaINS1_35MainloopSm100TmaUmmaWarpSpecializedILi11ELi2ELi2ENS5_IJNS4_1CILi2EEENSA_ILi1EEESC_EEEEENS5_IJNSA_ILi256EEESF_NSA_ILi64EEEEEENS_12float_e4m3_tENS5_IJlSC_lEEESI_SJ_NS4_8TiledMMAINS4_8MMA_AtomIJNS4_10MMA_TraitsINS4_25SM100_MMA_F8F6F4_2x1SM_SSEJSI_SI_fSF_SF_NS4_17integral_constantINS4_4UMMA5MajorELSQ_0EEESR_NSO_INSP_7ScaleInELSS_0EEEST_EEEEEENS4_6LayoutINS5_IJSC_SC_SC_EEENS5_IJNSA_ILi0EEESY_SY_EEEEENS5_IJNS4_10UnderscoreES11_S11_EEEEENS4_18SM100_TMA_2SM_LOADENS4_14ComposedLayoutINS4_7SwizzleILi2ELi4ELi3EEENS4_18smem_ptr_flag_bitsILi8EEENSW_INS5_IJNSA_ILi8EEESG_EEENS5_IJSG_SC_EEEEEEEvNS4_8identityES14_S1E_vS1F_EENS_8epilogue10collective18CollectiveEpilogueINS1H_23Sm100TmaWarpSpecializedILi4ELi2ELi64ELb0ELb0EEEJNS5_IJNSA_ILi128EEESF_SG_EEENS5_IJNSW_IS1M_SC_EENSW_ISG_SC_EEEEESI_SJ_SI_SJ_NS1H_6fusion15FusionCallbacksIS1L_NS1R_13LinCombEltActINS1H_6thread7SigmoidESI_fSI_fLNS_15FloatRoundStyleE2EEES1N_S1Q_JEEENS4_5SM1004TMEM4LOAD26SM100_TMEM_LOAD_32dp32b64xENS4_13SM90_TMA_LOADES1E_NS4_39AutoVectorizingCopyWithAssumedAlignmentILi128EEENS4_14SM90_TMA_STOREES1E_S25_S25_EEEvvEEEEvNT_6ParamsE,"",@"SHT_CUDA_INFO"
	.sectionflags	@""
	.align	4


	//----- nvinfo : EIATTR_CUDA_API_VERSION
	.align		4
        /*0000*/ 	.byte	0x04, 0x37
        /*0002*/ 	.short	(.L_34 - .L_33)
.L_33:
        /*0004*/ 	.word	0x00000082


	//----- nvinfo : EIATTR_KPARAM_INFO
	.align		4
.L_34:
        /*0008*/ 	.byte	0x04, 0x17
        /*000a*/ 	.short	(.L_36 - .L_35)
.L_35:
        /*000c*/ 	.word	0x00000000
        /*0010*/ 	.short	0x0000
        /*0012*/ 	.short	0x0000
        /*0014*/ 	.byte	0x00, 0xf0, 0x01, 0x20


	//----- nvinfo : EIATTR_AT_ENTRY_FRAGMENTS
	.align		4
.L_36:
        /*0018*/ 	.byte	0x04, 0x4f
        /*001a*/ 	.short	(.L_38 - .L_37)


	//   ....[0]....
.L_37:
        /*001c*/ 	.word	0x00000007


	//----- nvinfo : EIATTR_RESERVED_SMEM_USED
	.align		4
.L_38:
        /*0020*/ 	.byte	0x01, 0x41
	.zero		2


	//----- nvinfo : EIATTR_SPARSE_MMA_MASK
	.align		4
        /*0024*/ 	.byte	0x03, 0x50
        /*0026*/ 	.short	0x0000


	//----- nvinfo : EIATTR_TCGEN05_2CTA_USED
	.align		4
        /*0028*/ 	.byte	0x01, 0x52
	.zero		2


	//----- nvinfo : EIATTR_MAXREG_COUNT
	.align		4
        /*002c*/ 	.byte	0x03, 0x1b
        /*002e*/ 	.short	0x00ff


	//----- nvinfo : EIATTR_NUM_BARRIERS
	.align		4
        /*0030*/ 	.byte	0x02, 0x4c
        /*0032*/ 	.byte	0x07
	.zero		1


	//----- nvinfo : EIATTR_EXTERNS
	.align		4
        /*0034*/ 	.byte	0x04, 0x0f
        /*0036*/ 	.short	(.L_40 - .L_39)


	//   ....[0]....
	.align		4
.L_39:
        /*0038*/ 	.word	index@(__assertfail)


	//----- nvinfo : EIATTR_MERCURY_ISA_VERSION
	.align		4
.L_40:
        /*003c*/ 	.byte	0x03, 0x5f
        /*003e*/ 	.short	0x0101


	//----- nvinfo : EIATTR_INT_WARP_WIDE_INSTR_OFFSETS
	.align		4
        /*0040*/ 	.byte	0x04, 0x31
        /*0042*/ 	.short	(.L_42 - .L_41)


	//   ....[0]....
.L_41:
        /*0044*/ 	.word	0x00000db0


	//   ....[1]....
        /*0048*/ 	.word	0x00000e50


	//   ....[2]....
        /*004c*/ 	.word	0x00002160


	//   ....[3]....
        /*0050*/ 	.word	0x00004230


	//   ....[4]....
        /*0054*/ 	.word	0x00004250


	//   ....[5]....
        /*0058*/ 	.word	0x00004280


	//   ....[6]....
        /*005c*/ 	.word	0x00004bc0


	//   ....[7]....
        /*0060*/ 	.word	0x00004c30


	//   ....[8]....
        /*0064*/ 	.word	0x00004d10


	//   ....[9]....
        /*0068*/ 	.word	0x00004d90


	//   ....[10]....
        /*006c*/ 	.word	0x00004ea0


	//   ....[11]....
        /*0070*/ 	.word	0x00004f30


	//   ....[12]....
        /*0074*/ 	.word	0x00005110


	//   ....[13]....
        /*0078*/ 	.word	0x00005270


	//----- nvinfo : EIATTR_COOP_GROUP_MASK_REGIDS
	.align		4
.L_42:
        /*007c*/ 	.byte	0x04, 0x29
        /*007e*/ 	.short	(.L_44 - .L_43)


	//   ....[0]....
.L_43:
        /*0080*/ 	.word	0xffffffff


	//   ....[1]....
        /*0084*/ 	.word	0xffffffff


	//   ....[2]....
        /*0088*/ 	.word	0xffffffff


	//   ....[3]....
        /*008c*/ 	.word	0xffffffff


	//   ....[4]....
        /*0090*/ 	.word	0xffffffff


	//   ....[5]....
        /*0094*/ 	.word	0xffffffff


	//   ....[6]....
        /*0098*/ 	.word	0xffffffff


	//   ....[7]....
        /*009c*/ 	.word	0xffffffff


	//   ....[8]....
        /*00a0*/ 	.word	0xffffffff


	//   ....[9]....
        /*00a4*/ 	.word	0xffffffff


	//   ....[10]....
        /*00a8*/ 	.word	0xffffffff


	//   ....[11]....
        /*00ac*/ 	.word	0xffffffff


	//   ....[12]....
        /*00b0*/ 	.word	0xffffffff


	//   ....[13]....
        /*00b4*/ 	.word	0xffffffff


	//----- nvinfo : EIATTR_COOP_GROUP_INSTR_OFFSETS
	.align		4
.L_44:
        /*00b8*/ 	.byte	0x04, 0x28
        /*00ba*/ 	.short	(.L_46 - .L_45)


	//   ....[0]....
.L_45:
        /*00bc*/ 	.word	0x000000c0


	//   ....[1]....
        /*00c0*/ 	.word	0x000004d0


	//   ....[2]....
        /*00c4*/ 	.word	0x00000760


	//   ....[3]....
        /*00c8*/ 	.word	0x000008f0


	//   ....[4]....
        /*00cc*/ 	.word	0x000009e0


	//   ....[5]....
        /*00d0*/ 	.word	0x00000b40


	//   ....[6]....
        /*00d4*/ 	.word	0x00000c90


	//   ....[7]....
        /*00d8*/ 	.word	0x00000ed0


	//   ....[8]....
        /*00dc*/ 	.word	0x00002040


	//   ....[9]....
        /*00e0*/ 	.word	0x00003210


	//   ....[10]....
        /*00e4*/ 	.word	0x000036e0


	//   ....[11]....
        /*00e8*/ 	.word	0x00003710


	//   ....[12]....
        /*00ec*/ 	.word	0x00004130


	//   ....[13]....
        /*00f0*/ 	.word	0x00004340


	//----- nvinfo : EIATTR_VRC_CTA_INIT_COUNT
	.align		4
.L_46:
        /*00f4*/ 	.byte	0x02, 0x4a
        /*00f6*/ 	.byte	0x80
	.zero		1


	//----- nvinfo : EIATTR_SYSCALL_OFFSETS
	.align		4
        /*00f8*/ 	.byte	0x04, 0x46
        /*00fa*/ 	.short	(.L_48 - .L_47)


	//   ....[0]....
.L_47:
        /*00fc*/ 	.word	0x00005c50


	//   ....[1]....
        /*0100*/ 	.word	0x00005d70


	//   ....[2]....
        /*0104*/ 	.word	0x00006770


	//----- nvinfo : EIATTR_MBARRIER_INSTR_OFFSETS
	.align		4
.L_48:
        /*0108*/ 	.byte	0x04, 0x39
        /*010a*/ 	.short	(.L_50 - .L_49)


	//   ....[0]....
.L_49:
        /*010c*/ 	.word	0x000005e0
        /*0110*/ 	.word	0x000000ff
        /*0114*/ 	.word	0x00000000
        /*0118*/ 	.short	0x0100
        /*011a*/ 	.byte	0x08
	.zero		1


	//   ....[1]....
        /*011c*/ 	.word	0x000005f0
        /*0120*/ 	.word	0x000000ff
        /*0124*/ 	.word	0x00000058
        /*0128*/ 	.short	0x0100
        /*012a*/ 	.byte	0x08
	.zero		1


	//   ....[2]....
        /*012c*/ 	.word	0x00000600
        /*0130*/ 	.word	0x000000ff
        /*0134*/ 	.word	0x00000008
        /*0138*/ 	.short	0x0100
        /*013a*/ 	.byte	0x08
	.zero		1


	//   ....[3]....
        /*013c*/ 	.word	0x00000610
        /*0140*/ 	.word	0x000000ff
        /*0144*/ 	.word	0x00000060
        /*0148*/ 	.short	0x0100
        /*014a*/ 	.byte	0x08
	.zero		1


	//   ....[4]....
        /*014c*/ 	.word	0x00000620
        /*0150*/ 	.word	0x000000ff
        /*0154*/ 	.word	0x00000010
        /*0158*/ 	.short	0x0100
        /*015a*/ 	.byte	0x08
	.zero		1


	//   ....[5]....
        /*015c*/ 	.word	0x00000630
        /*0160*/ 	.word	0x000000ff
        /*0164*/ 	.word	0x00000068
        /*0168*/ 	.short	0x0100
        /*016a*/ 	.byte	0x08
	.zero		1


	//   ....[6]....
        /*016c*/ 	.word	0x00000640
        /*0170*/ 	.word	0x000000ff
        /*0174*/ 	.word	0x00000018
        /*0178*/ 	.short	0x0100
        /*017a*/ 	.byte	0x08
	.zero		1


	//   ....[7]....
        /*017c*/ 	.word	0x00000650
        /*0180*/ 	.word	0x000000ff
        /*0184*/ 	.word	0x00000070
        /*0188*/ 	.short	0x0100
        /*018a*/ 	.byte	0x08
	.zero		1


	//   ....[8]....
        /*018c*/ 	.word	0x00000660
        /*0190*/ 	.word	0x000000ff
        /*0194*/ 	.word	0x00000020
        /*0198*/ 	.short	0x0100
        /*019a*/ 	.byte	0x08
	.zero		1


	//   ....[9]....
        /*019c*/ 	.word	0x00000670
        /*01a0*/ 	.word	0x000000ff
        /*01a4*/ 	.word	0x00000078
        /*01a8*/ 	.short	0x0100
        /*01aa*/ 	.byte	0x08
	.zero		1


	//   ....[10]....
        /*01ac*/ 	.word	0x00000680
        /*01b0*/ 	.word	0x000000ff
        /*01b4*/ 	.word	0x00000028
        /*01b8*/ 	.short	0x0100
        /*01ba*/ 	.byte	0x08
	.zero		1


	//   ....[11]....
        /*01bc*/ 	.word	0x00000690
        /*01c0*/ 	.word	0x000000ff
        /*01c4*/ 	.word	0x00000080
        /*01c8*/ 	.short	0x0100
        /*01ca*/ 	.byte	0x08
	.zero		1


	//   ....[12]....
        /*01cc*/ 	.word	0x000006a0
        /*01d0*/ 	.word	0x000000ff
        /*01d4*/ 	.word	0x00000030
        /*01d8*/ 	.short	0x0100
        /*01da*/ 	.byte	0x08
	.zero		1


	//   ....[13]....
        /*01dc*/ 	.word	0x000006b0
        /*01e0*/ 	.word	0x000000ff
        /*01e4*/ 	.word	0x00000088
        /*01e8*/ 	.short	0x0100
        /*01ea*/ 	.byte	0x08
	.zero		1


	//   ....[14]....
        /*01ec*/ 	.word	0x000006c0
        /*01f0*/ 	.word	0x000000ff
        /*01f4*/ 	.word	0x00000038
        /*01f8*/ 	.short	0x0100
        /*01fa*/ 	.byte	0x08
	.zero		1


	//   ....[15]....
        /*01fc*/ 	.word	0x000006d0
        /*0200*/ 	.word	0x000000ff
        /*0204*/ 	.word	0x00000090
        /*0208*/ 	.short	0x0100
        /*020a*/ 	.byte	0x08
	.zero		1


	//   ....[16]....
        /*020c*/ 	.word	0x000006e0
        /*0210*/ 	.word	0x000000ff
        /*0214*/ 	.word	0x00000040
        /*0218*/ 	.short	0x0100
        /*021a*/ 	.byte	0x08
	.zero		1


	//   ....[17]....
        /*021c*/ 	.word	0x000006f0
        /*0220*/ 	.word	0x000000ff
        /*0224*/ 	.word	0x00000098
        /*0228*/ 	.short	0x0100
        /*022a*/ 	.byte	0x08
	.zero		1


	//   ....[18]....
        /*022c*/ 	.word	0x00000700
        /*0230*/ 	.word	0x000000ff
        /*0234*/ 	.word	0x00000048
        /*0238*/ 	.short	0x0100
        /*023a*/ 	.byte	0x08
	.zero		1


	//   ....[19]....
        /*023c*/ 	.word	0x00000710
        /*0240*/ 	.word	0x000000ff
        /*0244*/ 	.word	0x000000a0
        /*0248*/ 	.short	0x0100
        /*024a*/ 	.byte	0x08
	.zero		1


	//   ....[20]....
        /*024c*/ 	.word	0x00000720
        /*0250*/ 	.word	0x000000ff
        /*0254*/ 	.word	0x00000050
        /*0258*/ 	.short	0x0100
        /*025a*/ 	.byte	0x08
	.zero		1


	//   ....[21]....
        /*025c*/ 	.word	0x00000730
        /*0260*/ 	.word	0x000000ff
        /*0264*/ 	.word	0x000000a8
        /*0268*/ 	.short	0x0100
        /*026a*/ 	.byte	0x08
	.zero		1


	//   ....[22]....
        /*026c*/ 	.word	0x00000860
        /*0270*/ 	.word	0x000000ff
        /*0274*/ 	.word	0x000000b0
        /*0278*/ 	.short	0x0100
        /*027a*/ 	.byte	0x09
	.zero		1


	//   ....[23]....
        /*027c*/ 	.word	0x00000870
        /*0280*/ 	.word	0x000000ff
        /*0284*/ 	.word	0x000000d0
        /*0288*/ 	.short	0x0100
        /*028a*/ 	.byte	0x09
	.zero		1


	//   ....[24]....
        /*028c*/ 	.word	0x00000880
        /*0290*/ 	.word	0x000000ff
        /*0294*/ 	.word	0x000000b8
        /*0298*/ 	.short	0x0100
        /*029a*/ 	.byte	0x09
	.zero		1


	//   ....[25]....
        /*029c*/ 	.word	0x00000890
        /*02a0*/ 	.word	0x000000ff
        /*02a4*/ 	.word	0x000000d8
        /*02a8*/ 	.short	0x0100
        /*02aa*/ 	.byte	0x09
	.zero		1


	//   ....[26]....
        /*02ac*/ 	.word	0x000008a0
        /*02b0*/ 	.word	0x000000ff
        /*02b4*/ 	.word	0x000000c0
        /*02b8*/ 	.short	0x0100
        /*02ba*/ 	.byte	0x09
	.zero		1


	//   ....[27]....
        /*02bc*/ 	.word	0x000008b0
        /*02c0*/ 	.word	0x000000ff
        /*02c4*/ 	.word	0x000000e0
        /*02c8*/ 	.short	0x0100
        /*02ca*/ 	.byte	0x09
	.zero		1


	//   ....[28]....
        /*02cc*/ 	.word	0x000008c0
        /*02d0*/ 	.word	0x000000ff
        /*02d4*/ 	.word	0x000000c8
        /*02d8*/ 	.short	0x0100
        /*02da*/ 	.byte	0x09
	.zero		1


	//   ....[29]....
        /*02dc*/ 	.word	0x000008d0
        /*02e0*/ 	.word	0x000000ff
        /*02e4*/ 	.word	0x000000e8
        /*02e8*/ 	.short	0x0100
        /*02ea*/ 	.byte	0x09
	.zero		1


	//   ....[30]....
        /*02ec*/ 	.word	0x000009b0
        /*02f0*/ 	.word	0x000000ff
        /*02f4*/ 	.word	0x000000f0
        /*02f8*/ 	.short	0x0100
        /*02fa*/ 	.byte	0x08
	.zero		1


	//   ....[31]....
        /*02fc*/ 	.word	0x000009c0
        /*0300*/ 	.word	0x000000ff
        /*0304*/ 	.word	0x000000f8
        /*0308*/ 	.short	0x0100
        /*030a*/ 	.byte	0x08
	.zero		1


	//   ....[32]....
        /*030c*/ 	.word	0x00000af0
        /*0310*/ 	.word	0x000000ff
        /*0314*/ 	.word	0x00000100
        /*0318*/ 	.short	0x0100
        /*031a*/ 	.byte	0x08
	.zero		1


	//   ....[33]....
        /*031c*/ 	.word	0x00000b00
        /*0320*/ 	.word	0x000000ff
        /*0324*/ 	.word	0x00000110
        /*0328*/ 	.short	0x0100
        /*032a*/ 	.byte	0x08
	.zero		1


	//   ....[34]....
        /*032c*/ 	.word	0x00000b10
        /*0330*/ 	.word	0x000000ff
        /*0334*/ 	.word	0x00000108
        /*0338*/ 	.short	0x0100
        /*033a*/ 	.byte	0x08
	.zero		1


	//   ....[35]....
        /*033c*/ 	.word	0x00000b20
        /*0340*/ 	.word	0x000000ff
        /*0344*/ 	.word	0x00000118
        /*0348*/ 	.short	0x0100
        /*034a*/ 	.byte	0x08
	.zero		1


	//   ....[36]....
        /*034c*/ 	.word	0x00000c40
        /*0350*/ 	.word	0x000000ff
        /*0354*/ 	.word	0x00000120
        /*0358*/ 	.short	0x0100
        /*035a*/ 	.byte	0x09
	.zero		1


	//   ....[37]....
        /*035c*/ 	.word	0x00000c50
        /*0360*/ 	.word	0x000000ff
        /*0364*/ 	.word	0x00000130
        /*0368*/ 	.short	0x0100
        /*036a*/ 	.byte	0x09
	.zero		1


	//   ....[38]....
        /*036c*/ 	.word	0x00000c60
        /*0370*/ 	.word	0x000000ff
        /*0374*/ 	.word	0x00000128
        /*0378*/ 	.short	0x0100
        /*037a*/ 	.byte	0x09
	.zero		1


	//   ....[39]....
        /*037c*/ 	.word	0x00000c70
        /*0380*/ 	.word	0x000000ff
        /*0384*/ 	.word	0x00000138
        /*0388*/ 	.short	0x0100
        /*038a*/ 	.byte	0x09
	.zero		1


	//   ....[40]....
        /*038c*/ 	.word	0x00000d60
        /*0390*/ 	.word	0x000000ff
        /*0394*/ 	.word	0x00000140
        /*0398*/ 	.short	0x0100
        /*039a*/ 	.byte	0x08
	.zero		1


	//   ....[41]....
        /*039c*/ 	.word	0x00000d70
        /*03a0*/ 	.word	0x000000ff
        /*03a4*/ 	.word	0x00000150
        /*03a8*/ 	.short	0x0100
        /*03aa*/ 	.byte	0x08
	.zero		1


	//   ....[42]....
        /*03ac*/ 	.word	0x00000d80
        /*03b0*/ 	.word	0x000000ff
        /*03b4*/ 	.word	0x00000148
        /*03b8*/ 	.short	0x0100
        /*03ba*/ 	.byte	0x08
	.zero		1


	//   ....[43]....
        /*03bc*/ 	.word	0x00000d90
        /*03c0*/ 	.word	0x000000ff
        /*03c4*/ 	.word	0x00000158
        /*03c8*/ 	.short	0x0100
        /*03ca*/ 	.byte	0x08
	.zero		1


	//   ....[44]....
        /*03cc*/ 	.word	0x00000e80
        /*03d0*/ 	.word	0x000000ff
        /*03d4*/ 	.word	0x00000160
        /*03d8*/ 	.short	0x0100
        /*03da*/ 	.byte	0x07
	.zero		1


	//   ....[45]....
        /*03dc*/ 	.word	0x00001860
        /*03e0*/ 	.word	0x00000003
        /*03e4*/ 	.word	0x00000150
        /*03e8*/ 	.short	0x010a
        /*03ea*/ 	.byte	0xff
	.zero		1


	//   ....[46]....
        /*03ec*/ 	.word	0x00001890
        /*03f0*/ 	.word	0x00000003
        /*03f4*/ 	.word	0x00000140
        /*03f8*/ 	.short	0x0101
        /*03fa*/ 	.byte	0xff
	.zero		1


	//   ....[47]....
        /*03fc*/ 	.word	0x00001990
        /*0400*/ 	.word	0x000000ff
        /*0404*/ 	.word	0x00000058
        /*0408*/ 	.short	0x010a
        /*040a*/ 	.byte	0x08
	.zero		1


	//   ....[48]....
        /*040c*/ 	.word	0x00001a50
        /*0410*/ 	.word	0x000000ff
        /*0414*/ 	.word	0x00000058
        /*0418*/ 	.short	0x010a
        /*041a*/ 	.byte	0x21
	.zero		1


	//   ....[49]....
        /*041c*/ 	.word	0x00001c10
        /*0420*/ 	.word	0x000000ff
        /*0424*/ 	.word	0x00000058
        /*0428*/ 	.short	0x010a
        /*042a*/ 	.byte	0x08
	.zero		1


	//   ....[50]....
        /*042c*/ 	.word	0x00001d10
        /*0430*/ 	.word	0x000000ff
        /*0434*/ 	.word	0x000000f8
        /*0438*/ 	.short	0x0101
        /*043a*/ 	.byte	0x06
	.zero		1


	//   ....[51]....
        /*043c*/ 	.word	0x00001d20
        /*0440*/ 	.word	0x000000ff
        /*0444*/ 	.word	0x00000058
        /*0448*/ 	.short	0x010a
        /*044a*/ 	.byte	0x08
	.zero		1


	//   ....[52]....
        /*044c*/ 	.word	0x00001da0
        /*0450*/ 	.word	0x000000ff
        /*0454*/ 	.word	0x00000058
        /*0458*/ 	.short	0x010a
        /*045a*/ 	.byte	0x11
	.zero		1


	//   ....[53]....
        /*045c*/ 	.word	0x00001f30
        /*0460*/ 	.word	0x000000ff
        /*0464*/ 	.word	0x00000058
        /*0468*/ 	.short	0x010a
        /*046a*/ 	.byte	0x08
	.zero		1


	//   ....[54]....
        /*046c*/ 	.word	0x00002070
        /*0470*/ 	.word	0x00000002
        /*0474*/ 	.word	0x00000100
        /*0478*/ 	.short	0x010a
        /*047a*/ 	.byte	0xff
	.zero		1


	//   ....[55]....
        /*047c*/ 	.word	0x00002130
        /*0480*/ 	.word	0x00000002
        /*0484*/ 	.word	0x00000000
        /*0488*/ 	.short	0x0101
        /*048a*/ 	.byte	0xff
	.zero		1


	//   ....[56]....
        /*048c*/ 	.word	0x00002690
        /*0490*/ 	.word	0x000000ff
        /*0494*/ 	.word	0x00000000
        /*0498*/ 	.short	0x010a
        /*049a*/ 	.byte	0x04
	.zero		1


	//   ....[57]....
        /*049c*/ 	.word	0x00002720
        /*04a0*/ 	.word	0x000000ff
        /*04a4*/ 	.word	0x00000000
        /*04a8*/ 	.short	0x010a
        /*04aa*/ 	.byte	0x04
	.zero		1


	//   ....[58]....
        /*04ac*/ 	.word	0x000027b0
        /*04b0*/ 	.word	0x000000ff
        /*04b4*/ 	.word	0x00000000
        /*04b8*/ 	.short	0x010a
        /*04ba*/ 	.byte	0x04
	.zero		1


	//   ....[59]....
        /*04bc*/ 	.word	0x00002840
        /*04c0*/ 	.word	0x000000ff
        /*04c4*/ 	.word	0x00000000
        /*04c8*/ 	.short	0x010a
        /*04ca*/ 	.byte	0x04
	.zero		1


	//   ....[60]....
        /*04cc*/ 	.word	0x000028d0
        /*04d0*/ 	.word	0x000000ff
        /*04d4*/ 	.word	0x00000000
        /*04d8*/ 	.short	0x010a
        /*04da*/ 	.byte	0x04
	.zero		1


	//   ....[61]....
        /*04dc*/ 	.word	0x00002960
        /*04e0*/ 	.word	0x000000ff
        /*04e4*/ 	.word	0x00000000
        /*04e8*/ 	.short	0x010a
        /*04ea*/ 	.byte	0x04
	.zero		1


	//   ....[62]....
        /*04ec*/ 	.word	0x000029f0
        /*04f0*/ 	.word	0x000000ff
        /*04f4*/ 	.word	0x00000000
        /*04f8*/ 	.short	0x010a
        /*04fa*/ 	.byte	0x04
	.zero		1


	//   ....[63]....
        /*04fc*/ 	.word	0x00002a80
        /*0500*/ 	.word	0x000000ff
        /*0504*/ 	.word	0x00000000
        /*0508*/ 	.short	0x010a
        /*050a*/ 	.byte	0x04
	.zero		1


	//   ....[64]....
        /*050c*/ 	.word	0x00002b10
        /*0510*/ 	.word	0x000000ff
        /*0514*/ 	.word	0x00000000
        /*0518*/ 	.short	0x010a
        /*051a*/ 	.byte	0x04
	.zero		1


	//   ....[65]....
        /*051c*/ 	.word	0x00002ba0
        /*0520*/ 	.word	0x000000ff
        /*0524*/ 	.word	0x00000000
        /*0528*/ 	.short	0x010a
        /*052a*/ 	.byte	0x04
	.zero		1


	//   ....[66]....
        /*052c*/ 	.word	0x00002c40
        /*0530*/ 	.word	0x00000000
        /*0534*/ 	.word	0x00000000
        /*0538*/ 	.short	0x010a
        /*053a*/ 	.byte	0xff
	.zero		1


	//   ....[67]....
        /*053c*/ 	.word	0x00002d70
        /*0540*/ 	.word	0x00000000
        /*0544*/ 	.word	0x00000140
        /*0548*/ 	.short	0x010a
        /*054a*/ 	.byte	0xff
	.zero		1


	//   ....[68]....
        /*054c*/ 	.word	0x00002de0
        /*0550*/ 	.word	0x00000004
        /*0554*/ 	.word	0x00000000
        /*0558*/ 	.short	0x0101
        /*055a*/ 	.byte	0xff
	.zero		1


	//   ....[69]....
        /*055c*/ 	.word	0x00002e00
        /*0560*/ 	.word	0x000000ff
        /*0564*/ 	.word	0x00000110
        /*0568*/ 	.short	0x010a
        /*056a*/ 	.byte	0x05
	.zero		1


	//   ....[70]....
        /*056c*/ 	.word	0x00002f20
        /*0570*/ 	.word	0x00000000
        /*0574*/ 	.word	0x00000100
        /*0578*/ 	.short	0x010a
        /*057a*/ 	.byte	0xff
	.zero		1


	//   ....[71]....
        /*057c*/ 	.word	0x00003020
        /*0580*/ 	.word	0x00000000
        /*0584*/ 	.word	0x00000000
        /*0588*/ 	.short	0x0101
        /*058a*/ 	.byte	0xff
	.zero		1


	//   ....[72]....
        /*058c*/ 	.word	0x000030b0
        /*0590*/ 	.word	0x000000ff
        /*0594*/ 	.word	0x00000110
        /*0598*/ 	.short	0x0106
        /*059a*/ 	.byte	0x05
	.zero		1


	//   ....[73]....
        /*059c*/ 	.word	0x000030d0
        /*05a0*/ 	.word	0x000000ff
        /*05a4*/ 	.word	0x00000110
        /*05a8*/ 	.short	0x010a
        /*05aa*/ 	.byte	0x05
	.zero		1


	//   ....[74]....
        /*05ac*/ 	.word	0x00003160
        /*05b0*/ 	.word	0x000000ff
        /*05b4*/ 	.word	0x00000110
        /*05b8*/ 	.short	0x0106
        /*05ba*/ 	.byte	0x04
	.zero		1


	//   ....[75]....
        /*05bc*/ 	.word	0x000031a0
        /*05c0*/ 	.word	0x00000000
        /*05c4*/ 	.word	0x00000110
        /*05c8*/ 	.short	0x010a
        /*05ca*/ 	.byte	0xff
	.zero		1


	//   ....[76]....
        /*05cc*/ 	.word	0x000033e0
        /*05d0*/ 	.word	0x000000ff
        /*05d4*/ 	.word	0x00000008
        /*05d8*/ 	.short	0x010a
        /*05da*/ 	.byte	0x06
	.zero		1


	//   ....[77]....
        /*05dc*/ 	.word	0x00003400
        /*05e0*/ 	.word	0x000000ff
        /*05e4*/ 	.word	0x00000008
        /*05e8*/ 	.short	0x010a
        /*05ea*/ 	.byte	0x06
	.zero		1


	//   ....[78]....
        /*05ec*/ 	.word	0x00003590
        /*05f0*/ 	.word	0x000000ff
        /*05f4*/ 	.word	0x00000008
        /*05f8*/ 	.short	0x010a
        /*05fa*/ 	.byte	0x06
	.zero		1


	//   ....[79]....
        /*05fc*/ 	.word	0x000035b0
        /*0600*/ 	.word	0x000000ff
        /*0604*/ 	.word	0x00000008
        /*0608*/ 	.short	0x010a
        /*060a*/ 	.byte	0x06
	.zero		1


	//   ....[80]....
        /*060c*/ 	.word	0x00003670
        /*0610*/ 	.word	0x000000ff
        /*0614*/ 	.word	0x00000000
        /*0618*/ 	.short	0x0101
        /*061a*/ 	.byte	0x07
	.zero		1


	//   ....[81]....
        /*061c*/ 	.word	0x00003970
        /*0620*/ 	.word	0x00000000
        /*0624*/ 	.word	0x00000100
        /*0628*/ 	.short	0x010a
        /*062a*/ 	.byte	0xff
	.zero		1


	//   ....[82]....
        /*062c*/ 	.word	0x00003a30
        /*0630*/ 	.word	0x00000000
        /*0634*/ 	.word	0x00000000
        /*0638*/ 	.short	0x0101
        /*063a*/ 	.byte	0xff
	.zero		1


	//   ....[83]....
        /*063c*/ 	.word	0x00003af0
        /*0640*/ 	.word	0x000000ff
        /*0644*/ 	.word	0x00000000
        /*0648*/ 	.short	0x010a
        /*064a*/ 	.byte	0x06
	.zero		1


	//   ....[84]....
        /*064c*/ 	.word	0x00003b00
        /*0650*/ 	.word	0x000000ff
        /*0654*/ 	.word	0x00000130
        /*0658*/ 	.short	0x010a
        /*065a*/ 	.byte	0x0a
	.zero		1


	//   ....[85]....
        /*065c*/ 	.word	0x00003bb0
        /*0660*/ 	.word	0x000000ff
        /*0664*/ 	.word	0x00000000
        /*0668*/ 	.short	0x010a
        /*066a*/ 	.byte	0x09
	.zero		1


	//   ....[86]....
        /*066c*/ 	.word	0x00003cf0
        /*0670*/ 	.word	0x000000ff
        /*0674*/ 	.word	0x00000000
        /*0678*/ 	.short	0x010a
        /*067a*/ 	.byte	0x06
	.zero		1


	//   ....[87]....
        /*067c*/ 	.word	0x00003f40
        /*0680*/ 	.word	0x000000ff
        /*0684*/ 	.word	0x00000000
        /*0688*/ 	.short	0x010a
        /*068a*/ 	.byte	0x05
	.zero		1


	//   ....[88]....
        /*068c*/ 	.word	0x00003fe0
        /*0690*/ 	.word	0x00000000
        /*0694*/ 	.word	0x00000000
        /*0698*/ 	.short	0x010a
        /*069a*/ 	.byte	0xff
	.zero		1


	//   ....[89]....
        /*069c*/ 	.word	0x00004020
        /*06a0*/ 	.word	0x00000000
        /*06a4*/ 	.word	0x00000000
        /*06a8*/ 	.short	0x010a
        /*06aa*/ 	.byte	0xff
	.zero		1


	//   ....[90]....
        /*06ac*/ 	.word	0x00004090
        /*06b0*/ 	.word	0x000000ff
        /*06b4*/ 	.word	0x00000000
        /*06b8*/ 	.short	0x0101
        /*06ba*/ 	.byte	0x05
	.zero		1


	//   ....[91]....
        /*06bc*/ 	.word	0x000040d0
        /*06c0*/ 	.word	0x000000ff
        /*06c4*/ 	.word	0x00000160
        /*06c8*/ 	.short	0x010a
        /*06ca*/ 	.byte	0x08
	.zero		1


	//   ....[92]....
        /*06cc*/ 	.word	0x00004120
        /*06d0*/ 	.word	0x000000ff
        /*06d4*/ 	.word	0x00000000
        /*06d8*/ 	.short	0x0101
        /*06da*/ 	.byte	0x05
	.zero		1


	//   ....[93]....
        /*06dc*/ 	.word	0x00004570
        /*06e0*/ 	.word	0x00000000
        /*06e4*/ 	.word	0x00000100
        /*06e8*/ 	.short	0x010a
        /*06ea*/ 	.byte	0xff
	.zero		1


	//   ....[94]....
        /*06ec*/ 	.word	0x00004630
        /*06f0*/ 	.word	0x00000000
        /*06f4*/ 	.word	0x00000000
        /*06f8*/ 	.short	0x0101
        /*06fa*/ 	.byte	0xff
	.zero		1


	//   ....[95]....
        /*06fc*/ 	.word	0x00004950
        /*0700*/ 	.word	0x000000ff
        /*0704*/ 	.word	0x000000f8
        /*0708*/ 	.short	0x010a
        /*070a*/ 	.byte	0x07
	.zero		1


	//   ....[96]....
        /*070c*/ 	.word	0x00004b40
        /*0710*/ 	.word	0x000000ff
        /*0714*/ 	.word	0x000000d0
        /*0718*/ 	.short	0x010a
        /*071a*/ 	.byte	0x07
	.zero		1


	//   ....[97]....
        /*071c*/ 	.word	0x00004cb0
        /*0720*/ 	.word	0x000000ff
        /*0724*/ 	.word	0x000000b0
        /*0728*/ 	.short	0x010b
        /*072a*/ 	.byte	0x07
	.zero		1


	//   ....[98]....
        /*072c*/ 	.word	0x00004cc0
        /*0730*/ 	.word	0x000000ff
        /*0734*/ 	.word	0x00000000
        /*0738*/ 	.short	0x0101
        /*073a*/ 	.byte	0x08
	.zero		1


	//   ....[99]....
        /*073c*/ 	.word	0x00004ce0
        /*0740*/ 	.word	0x000000ff
        /*0744*/ 	.word	0x000000d8
        /*0748*/ 	.short	0x010a
        /*074a*/ 	.byte	0x07
	.zero		1


	//   ....[100]....
        /*074c*/ 	.word	0x00004e40
        /*0750*/ 	.word	0x000000ff
        /*0754*/ 	.word	0x000000b8
        /*0758*/ 	.short	0x010b
        /*075a*/ 	.byte	0x07
	.zero		1


	//   ....[101]....
        /*075c*/ 	.word	0x00004e50
        /*0760*/ 	.word	0x000000ff
        /*0764*/ 	.word	0x00000000
        /*0768*/ 	.short	0x0101
        /*076a*/ 	.byte	0x08
	.zero		1


	//   ....[102]....
        /*076c*/ 	.word	0x00004e60
        /*0770*/ 	.word	0x000000ff
        /*0774*/ 	.word	0x000000e0
        /*0778*/ 	.short	0x010a
        /*077a*/ 	.byte	0x07
	.zero		1


	//   ....[103]....
        /*077c*/ 	.word	0x00005000
        /*0780*/ 	.word	0x000000ff
        /*0784*/ 	.word	0x000000c0
        /*0788*/ 	.short	0x010b
        /*078a*/ 	.byte	0x07
	.zero		1


	//   ....[104]....
        /*078c*/ 	.word	0x00005070
        /*0790*/ 	.word	0x000000ff
        /*0794*/ 	.word	0x00000000
        /*0798*/ 	.short	0x0101
        /*079a*/ 	.byte	0x08
	.zero		1


	//   ....[105]....
        /*079c*/ 	.word	0x000050a0
        /*07a0*/ 	.word	0x000000ff
        /*07a4*/ 	.word	0x000000e8
        /*07a8*/ 	.short	0x010a
        /*07aa*/ 	.byte	0x07
	.zero		1


	//   ....[106]....
        /*07ac*/ 	.word	0x000052b0
        /*07b0*/ 	.word	0x000000ff
        /*07b4*/ 	.word	0x000000c8
        /*07b8*/ 	.short	0x010b
        /*07ba*/ 	.byte	0x07
	.zero		1


	//   ....[107]....
        /*07bc*/ 	.word	0x000052d0
        /*07c0*/ 	.word	0x000000ff
        /*07c4*/ 	.word	0x00000000
        /*07c8*/ 	.short	0x0101
        /*07ca*/ 	.byte	0x0d
	.zero		1


	//   ....[108]....
        /*07cc*/ 	.word	0x00005300
        /*07d0*/ 	.word	0x000000ff
        /*07d4*/ 	.word	0x000000d0
        /*07d8*/ 	.short	0x010a
        /*07da*/ 	.byte	0x07
	.zero		1


	//   ....[109]....
        /*07dc*/ 	.word	0x00005320
        /*07e0*/ 	.word	0x000000ff
        /*07e4*/ 	.word	0x000000d8
        /*07e8*/ 	.short	0x010a
        /*07ea*/ 	.byte	0x07
	.zero		1


	//   ....[110]....
        /*07ec*/ 	.word	0x00005340
        /*07f0*/ 	.word	0x000000ff
        /*07f4*/ 	.word	0x000000e0
        /*07f8*/ 	.short	0x010a
        /*07fa*/ 	.byte	0x07
	.zero		1


	//   ....[111]....
        /*07fc*/ 	.word	0x00005380
        /*0800*/ 	.word	0x00000000
        /*0804*/ 	.word	0x000000e8
        /*0808*/ 	.short	0x010a
        /*080a*/ 	.byte	0xff
	.zero		1


	//   ....[112]....
        /*080c*/ 	.word	0x000055f0
        /*0810*/ 	.word	0x00000000
        /*0814*/ 	.word	0x00000100
        /*0818*/ 	.short	0x010a
        /*081a*/ 	.byte	0xff
	.zero		1


	//   ....[113]....
        /*081c*/ 	.word	0x000056b0
        /*0820*/ 	.word	0x00000000
        /*0824*/ 	.word	0x00000000
        /*0828*/ 	.short	0x0101
        /*082a*/ 	.byte	0xff
	.zero		1


	//   ....[114]....
        /*082c*/ 	.word	0x000061f0
        /*0830*/ 	.word	0x00000005
        /*0834*/ 	.word	0x000000b0
        /*0838*/ 	.short	0x010a
        /*083a*/ 	.byte	0xff
	.zero		1


	//   ....[115]....
        /*083c*/ 	.word	0x00006280
        /*0840*/ 	.word	0x00000000
        /*0844*/ 	.word	0x00000120
        /*0848*/ 	.short	0x010a
        /*084a*/ 	.byte	0xff
	.zero		1


	//   ....[116]....
        /*084c*/ 	.word	0x000063c0
        /*0850*/ 	.word	0x00000003
        /*0854*/ 	.word	0x000000b0
        /*0858*/ 	.short	0x010a
        /*085a*/ 	.byte	0xff
	.zero		1


	//   ....[117]....
        /*085c*/ 	.word	0x00006560
        /*0860*/ 	.word	0x00000000
        /*0864*/ 	.word	0x00000000
        /*0868*/ 	.short	0x0101
        /*086a*/ 	.byte	0xff
	.zero		1


	//   ....[118]....
        /*086c*/ 	.word	0x00006640
        /*0870*/ 	.word	0x0000007c
        /*0874*/ 	.word	0x00000120
        /*0878*/ 	.short	0x010a
        /*087a*/ 	.byte	0xff
	.zero		1


	//   ....[119]....
        /*087c*/ 	.word	0x000076a0
        /*0880*/ 	.word	0x0000007c
        /*0884*/ 	.word	0x00000000
        /*0888*/ 	.short	0x0101
        /*088a*/ 	.byte	0xff
	.zero		1


	//   ....[120]....
        /*088c*/ 	.word	0x0000dc80
        /*0890*/ 	.word	0x00000003
        /*0894*/ 	.word	0x000000b0
        /*0898*/ 	.short	0x010a
        /*089a*/ 	.byte	0xff
	.zero		1


	//   ....[121]....
        /*089c*/ 	.word	0x0000dd70
        /*08a0*/ 	.word	0x00000003
        /*08a4*/ 	.word	0x00000150
        /*08a8*/ 	.short	0x010a
        /*08aa*/ 	.byte	0xff
	.zero		1


	//   ....[122]....
        /*08ac*/ 	.word	0x0000ddd0
        /*08b0*/ 	.word	0x00000002
        /*08b4*/ 	.word	0x00000058
        /*08b8*/ 	.short	0x010a
        /*08ba*/ 	.byte	0xff
	.zero		1


	//   ....[123]....
        /*08bc*/ 	.word	0x0000de30
        /*08c0*/ 	.word	0x00000002
        /*08c4*/ 	.word	0x00000058
        /*08c8*/ 	.short	0x010a
        /*08ca*/ 	.byte	0xff
	.zero		1


	//   ....[124]....
        /*08cc*/ 	.word	0x0000de80
        /*08d0*/ 	.word	0x00000002
        /*08d4*/ 	.word	0x00000100
        /*08d8*/ 	.short	0x010a
        /*08da*/ 	.byte	0xff
	.zero		1


	//   ....[125]....
        /*08dc*/ 	.word	0x0000dee0
        /*08e0*/ 	.word	0x00000000
        /*08e4*/ 	.word	0x00000000
        /*08e8*/ 	.short	0x010a
        /*08ea*/ 	.byte	0xff
	.zero		1


	//   ....[126]....
        /*08ec*/ 	.word	0x0000df40
        /*08f0*/ 	.word	0x00000000
        /*08f4*/ 	.word	0x00000000
        /*08f8*/ 	.short	0x010a
        /*08fa*/ 	.byte	0xff
	.zero		1


	//   ....[127]....
        /*08fc*/ 	.word	0x0000dfa0
        /*0900*/ 	.word	0x00000000
        /*0904*/ 	.word	0x00000000
        /*0908*/ 	.short	0x010a
        /*090a*/ 	.byte	0xff
	.zero		1


	//   ....[128]....
        /*090c*/ 	.word	0x0000e000
        /*0910*/ 	.word	0x00000000
        /*0914*/ 	.word	0x00000000
        /*0918*/ 	.short	0x010a
        /*091a*/ 	.byte	0xff
	.zero		1


	//   ....[129]....
        /*091c*/ 	.word	0x0000e060
        /*0920*/ 	.word	0x00000000
        /*0924*/ 	.word	0x00000000
        /*0928*/ 	.short	0x010a
        /*092a*/ 	.byte	0xff
	.zero		1


	//   ....[130]....
        /*092c*/ 	.word	0x0000e0c0
        /*0930*/ 	.word	0x00000000
        /*0934*/ 	.word	0x00000000
        /*0938*/ 	.short	0x010a
        /*093a*/ 	.byte	0xff
	.zero		1


	//   ....[131]....
        /*093c*/ 	.word	0x0000e120
        /*0940*/ 	.word	0x00000000
        /*0944*/ 	.word	0x00000000
        /*0948*/ 	.short	0x010a
        /*094a*/ 	.byte	0xff
	.zero		1


	//   ....[132]....
        /*094c*/ 	.word	0x0000e180
        /*0950*/ 	.word	0x00000000
        /*0954*/ 	.word	0x00000000
        /*0958*/ 	.short	0x010a
        /*095a*/ 	.byte	0xff
	.zero		1


	//   ....[133]....
        /*095c*/ 	.word	0x0000e1e0
        /*0960*/ 	.word	0x00000000
        /*0964*/ 	.word	0x00000000
        /*0968*/ 	.short	0x010a
        /*096a*/ 	.byte	0xff
	.zero		1


	//   ....[134]....
        /*096c*/ 	.word	0x0000e240
        /*0970*/ 	.word	0x00000000
        /*0974*/ 	.word	0x00000000
        /*0978*/ 	.short	0x010a
        /*097a*/ 	.byte	0xff
	.zero		1


	//   ....[135]....
        /*097c*/ 	.word	0x0000e290
        /*0980*/ 	.word	0x00000000
        /*0984*/ 	.word	0x00000140
        /*0988*/ 	.short	0x010a
        /*098a*/ 	.byte	0xff
	.zero		1


	//   ....[136]....
        /*098c*/ 	.word	0x0000e2f0
        /*0990*/ 	.word	0x00000000
        /*0994*/ 	.word	0x00000110
        /*0998*/ 	.short	0x010a
        /*099a*/ 	.byte	0xff
	.zero		1


	//   ....[137]....
        /*099c*/ 	.word	0x0000e340
        /*09a0*/ 	.word	0x00000000
        /*09a4*/ 	.word	0x00000100
        /*09a8*/ 	.short	0x010a
        /*09aa*/ 	.byte	0xff
	.zero		1


	//   ....[138]....
        /*09ac*/ 	.word	0x0000e3a0
        /*09b0*/ 	.word	0x00000000
        /*09b4*/ 	.word	0x00000110
        /*09b8*/ 	.short	0x010a
        /*09ba*/ 	.byte	0xff
	.zero		1


	//   ....[139]....
        /*09bc*/ 	.word	0x0000e400
        /*09c0*/ 	.word	0x00000004
        /*09c4*/ 	.word	0x00000008
        /*09c8*/ 	.short	0x010a
        /*09ca*/ 	.byte	0xff
	.zero		1


	//   ....[140]....
        /*09cc*/ 	.word	0x0000e4e0
        /*09d0*/ 	.word	0x00000002
        /*09d4*/ 	.word	0x00000008
        /*09d8*/ 	.short	0x010a
        /*09da*/ 	.byte	0xff
	.zero		1


	//   ....[141]....
        /*09dc*/ 	.word	0x0000e530
        /*09e0*/ 	.word	0x00000000
        /*09e4*/ 	.word	0x00000100
        /*09e8*/ 	.short	0x010a
        /*09ea*/ 	.byte	0xff
	.zero		1


	//   ....[142]....
        /*09ec*/ 	.word	0x0000e590
        /*09f0*/ 	.word	0x00000000
        /*09f4*/ 	.word	0x00000130
        /*09f8*/ 	.short	0x010a
        /*09fa*/ 	.byte	0xff
	.zero		1


	//   ....[143]....
        /*09fc*/ 	.word	0x0000e5f0
        /*0a00*/ 	.word	0x00000000
        /*0a04*/ 	.word	0x00000000
        /*0a08*/ 	.short	0x010a
        /*0a0a*/ 	.byte	0xff
	.zero		1


	//   ....[144]....
        /*0a0c*/ 	.word	0x0000e650
        /*0a10*/ 	.word	0x00000000
        /*0a14*/ 	.word	0x00000000
        /*0a18*/ 	.short	0x010a
        /*0a1a*/ 	.byte	0xff
	.zero		1


	//   ....[145]....
        /*0a1c*/ 	.word	0x0000e6b0
        /*0a20*/ 	.word	0x00000000
        /*0a24*/ 	.word	0x00000160
        /*0a28*/ 	.short	0x010a
        /*0a2a*/ 	.byte	0xff
	.zero		1


	//   ....[146]....
        /*0a2c*/ 	.word	0x0000e700
        /*0a30*/ 	.word	0x00000000
        /*0a34*/ 	.word	0x00000100
        /*0a38*/ 	.short	0x010a
        /*0a3a*/ 	.byte	0xff
	.zero		1


	//   ....[147]....
        /*0a3c*/ 	.word	0x0000e760
        /*0a40*/ 	.word	0x00000000
        /*0a44*/ 	.word	0x000000f8
        /*0a48*/ 	.short	0x010a
        /*0a4a*/ 	.byte	0xff
	.zero		1


	//   ....[148]....
        /*0a4c*/ 	.word	0x0000e7c0
        /*0a50*/ 	.word	0x00000003
        /*0a54*/ 	.word	0x000000d0
        /*0a58*/ 	.short	0x010a
        /*0a5a*/ 	.byte	0xff
	.zero		1


	//   ....[149]....
        /*0a5c*/ 	.word	0x0000e820
        /*0a60*/ 	.word	0x00000003
        /*0a64*/ 	.word	0x000000d8
        /*0a68*/ 	.short	0x010a
        /*0a6a*/ 	.byte	0xff
	.zero		1


	//   ....[150]....
        /*0a6c*/ 	.word	0x0000e880
        /*0a70*/ 	.word	0x00000003
        /*0a74*/ 	.word	0x000000e0
        /*0a78*/ 	.short	0x010a
        /*0a7a*/ 	.byte	0xff
	.zero		1


	//   ....[151]....
        /*0a7c*/ 	.word	0x0000e8e0
        /*0a80*/ 	.word	0x00000003
        /*0a84*/ 	.word	0x000000e8
        /*0a88*/ 	.short	0x010a
        /*0a8a*/ 	.byte	0xff
	.zero		1


	//   ....[152]....
        /*0a8c*/ 	.word	0x0000e940
        /*0a90*/ 	.word	0x00000000
        /*0a94*/ 	.word	0x000000d0
        /*0a98*/ 	.short	0x010a
        /*0a9a*/ 	.byte	0xff
	.zero		1


	//   ....[153]....
        /*0a9c*/ 	.word	0x0000e9a0
        /*0aa0*/ 	.word	0x00000000
        /*0aa4*/ 	.word	0x000000d8
        /*0aa8*/ 	.short	0x010a
        /*0aaa*/ 	.byte	0xff
	.zero		1


	//   ....[154]....
        /*0aac*/ 	.word	0x0000ea00
        /*0ab0*/ 	.word	0x00000000
        /*0ab4*/ 	.word	0x000000e0
        /*0ab8*/ 	.short	0x010a
        /*0aba*/ 	.byte	0xff
	.zero		1


	//   ....[155]....
        /*0abc*/ 	.word	0x0000ea50
        /*0ac0*/ 	.word	0x00000000
        /*0ac4*/ 	.word	0x00000100
        /*0ac8*/ 	.short	0x010a
        /*0aca*/ 	.byte	0xff
	.zero		1


	//   ....[156]....
        /*0acc*/ 	.word	0x0000eaa0
        /*0ad0*/ 	.word	0x00000003
        /*0ad4*/ 	.word	0x000000b0
        /*0ad8*/ 	.short	0x010a
        /*0ada*/ 	.byte	0xff
	.zero		1


	//   ....[157]....
        /*0adc*/ 	.word	0x0000eaf0
        /*0ae0*/ 	.word	0x0000007c
        /*0ae4*/ 	.word	0x00000120
        /*0ae8*/ 	.short	0x010a
        /*0aea*/ 	.byte	0xff
	.zero		1


	//----- nvinfo : EIATTR_NUM_MBARRIERS
	.align		4
.L_50:
        /*0aec*/ 	.byte	0x03, 0x38
        /*0aee*/ 	.short	0x002d


	//----- nvinfo : EIATTR_EXIT_INSTR_OFFSETS
	.align		4
        /*0af0*/ 	.byte	0x04, 0x1c
        /*0af2*/ 	.short	(.L_52 - .L_51)


	//   ....[0]....
.L_51:
        /*0af4*/ 	.word	0x00002c70


	//   ....[1]....
        /*0af8*/ 	.word	0x00003170


	//   ....[2]....
        /*0afc*/ 	.word	0x000031d0


	//   ....[3]....
        /*0b00*/ 	.word	0x00004350


	//   ....[4]....
        /*0b04*/ 	.word	0x000053b0


	//   ....[5]....
        /*0b08*/ 	.word	0x000053f0


	//   ....[6]....
        /*0b0c*/ 	.word	0x0000dd60


	//----- nvinfo : EIATTR_MAX_THREADS
	.align		4
.L_52:
        /*0b10*/ 	.byte	0x04, 0x05
        /*0b12*/ 	.short	(.L_54 - .L_53)
.L_53:
        /*0b14*/ 	.word	0x00000100
        /*0b18*/ 	.word	0x00000001
        /*0b1c*/ 	.word	0x00000001


	//----- nvinfo : EIATTR_CRS_STACK_SIZE
	.align		4
.L_54:
        /*0b20*/ 	.byte	0x04, 0x1e
        /*0b22*/ 	.short	(.L_56 - .L_55)
.L_55:
        /*0b24*/ 	.word	0x00000000


	//----- nvinfo : EIATTR_CBANK_PARAM_SIZE
	.align		4
.L_56:
        /*0b28*/ 	.byte	0x03, 0x19
        /*0b2a*/ 	.short	0x0800


	//----- nvinfo : EIATTR_PARAM_CBANK
	.align		4
        /*0b2c*/ 	.byte	0x04, 0x0a
        /*0b2e*/ 	.short	(.L_58 - .L_57)
	.align		4
.L_57:
        /*0b30*/ 	.word	index@(.nv.constant0._ZN7cutlass13device_kernelINS_4gemm6kernel13GemmUniversalIN4cute5tupleIJiiiiEEENS1_10collective13CollectiveMmaINS1_35MainloopSm100TmaUmmaWarpSpecializedILi11ELi2ELi2ENS5_IJNS4_1CILi2EEENSA_ILi1EEESC_EEEEENS5_IJNSA_ILi256EEESF_NSA_ILi64EEEEEENS_12float_e4m3_tENS5_IJlSC_lEEESI_SJ_NS4_8TiledMMAINS4_8MMA_AtomIJNS4_10MMA_TraitsINS4_25SM100_MMA_F8F6F4_2x1SM_SSEJSI_SI_fSF_SF_NS4_17integral_constantINS4_4UMMA5MajorELSQ_0EEESR_NSO_INSP_7ScaleInELSS_0EEEST_EEEEEENS4_6LayoutINS5_IJSC_SC_SC_EEENS5_IJNSA_ILi0EEESY_SY_EEEEENS5_IJNS4_10UnderscoreES11_S11_EEEEENS4_18SM100_TMA_2SM_LOADENS4_14ComposedLayoutINS4_7SwizzleILi2ELi4ELi3EEENS4_18smem_ptr_flag_bitsILi8EEENSW_INS5_IJNSA_ILi8EEESG_EEENS5_IJSG_SC_EEEEEEEvNS4_8identityES14_S1E_vS1F_EENS_8epilogue10collective18CollectiveEpilogueINS1H_23Sm100TmaWarpSpecializedILi4ELi2ELi64ELb0ELb0EEEJNS5_IJNSA_ILi128EEESF_SG_EEENS5_IJNSW_IS1M_SC_EENSW_ISG_SC_EEEEESI_SJ_SI_SJ_NS1H_6fusion15FusionCallbacksIS1L_NS1R_13LinCombEltActINS1H_6thread7SigmoidESI_fSI_fLNS_15FloatRoundStyleE2EEES1N_S1Q_JEEENS4_5SM1004TMEM4LOAD26SM100_TMEM_LOAD_32dp32b64xENS4_13SM90_TMA_LOADES1E_NS4_39AutoVectorizingCopyWithAssumedAlignmentILi128EEENS4_14SM90_TMA_STOREES1E_S25_S25_EEEvvEEEEvNT_6ParamsE)
        /*0b34*/ 	.short	0x0380
        /*0b36*/ 	.short	0x0800


	//----- nvinfo : EIATTR_SW_WAR
	.align		4
.L_58:
        /*0b38*/ 	.byte	0x04, 0x36
        /*0b3a*/ 	.short	(.L_60 - .L_59)
.L_59:
        /*0b3c*/ 	.word	0x00000008
.L_60:


//--------------------- .nv.callgraph             --------------------------
	.section	.nv.callgraph,"",@"SHT_CUDA_CALLGRAPH"
	.align	4
	.sectionentsize	8
	.align		4
        /*0000*/ 	.word	0x00000000
	.align		4
        /*0004*/ 	.word	0xffffffff
	.align		4
        /*0008*/ 	.word	index@(_ZN7cutlass13device_kernelINS_4gemm6kernel13GemmUniversalIN4cute5tupleIJiiiiEEENS1_10collective13CollectiveMmaINS1_35MainloopSm100TmaUmmaWarpSpecializedILi11ELi2ELi2ENS5_IJNS4_1CILi2EEENSA_ILi1EEESC_EEEEENS5_IJNSA_ILi256EEESF_NSA_ILi64EEEEEENS_12float_e4m3_tENS5_IJlSC_lEEESI_SJ_NS4_8TiledMMAINS4_8MMA_AtomIJNS4_10MMA_TraitsINS4_25SM100_MMA_F8F6F4_2x1SM_SSEJSI_SI_fSF_SF_NS4_17integral_constantINS4_4UMMA5MajorELSQ_0EEESR_NSO_INSP_7ScaleInELSS_0EEEST_EEEEEENS4_6LayoutINS5_IJSC_SC_SC_EEENS5_IJNSA_ILi0EEESY_SY_EEEEENS5_IJNS4_10UnderscoreES11_S11_EEEEENS4_18SM100_TMA_2SM_LOADENS4_14ComposedLayoutINS4_7SwizzleILi2ELi4ELi3EEENS4_18smem_ptr_flag_bitsILi8EEENSW_INS5_IJNSA_ILi8EEESG_EEENS5_IJSG_SC_EEEEEEEvNS4_8identityES14_S1E_vS1F_EENS_8epilogue10collective18CollectiveEpilogueINS1H_23Sm100TmaWarpSpecializedILi4ELi2ELi64ELb0ELb0EEEJNS5_IJNSA_ILi128EEESF_SG_EEENS5_IJNSW_IS1M_SC_EENSW_ISG_SC_EEEEESI_SJ_SI_SJ_NS1H_6fusion15FusionCallbacksIS1L_NS1R_13LinCombEltActINS1H_6thread7SigmoidESI_fSI_fLNS_15FloatRoundStyleE2EEES1N_S1Q_JEEENS4_5SM1004TMEM4LOAD26SM100_TMEM_LOAD_32dp32b64xENS4_13SM90_TMA_LOADES1E_NS4_39AutoVectorizingCopyWithAssumedAlignmentILi128EEENS4_14SM90_TMA_STOREES1E_S25_S25_EEEvvEEEEvNT_6ParamsE)
	.align		4
        /*000c*/ 	.word	index@(__assertfail)
	.align		4
        /*0010*/ 	.word	0x00000000
	.align		4
        /*0014*/ 	.word	0xfffffffe
	.align		4
        /*0018*/ 	.word	0x00000000
	.align		4
        /*001c*/ 	.word	0xfffffffd
	.align		4
        /*0020*/ 	.word	0x00000000
	.align		4
        /*0024*/ 	.word	0xfffffffc


//--------------------- .nv.constant4             --------------------------
	.section	.nv.constant4,"a",@progbits
	.align	8
	.align		8
.nv.constant4:
        /*0000*/ 	.dword	__assertfail
	.align		8
        /*0008*/ 	.dword	__unnamed_1
	.align		8
        /*0010*/ 	.dword	__unnamed_2
	.align		8
        /*0018*/ 	.dword	__unnamed_3
	.align		8
        /*0020*/ 	.dword	_ZN39_INTERNAL_c1bfca9d_4_k_cu_dfcbd218_30264cuda3std3__45__cpo5beginE
	.align		8
        /*0028*/ 	.dword	_ZN39_INTERNAL_c1bfca9d_4_k_cu_dfcbd218_30264cuda3std3__45__cpo3endE
	.align		8
        /*0030*/ 	.dword	_ZN39_INTERNAL_c1bfca9d_4_k_cu_dfcbd218_30264cuda3std3__45__cpo6cbeginE
	.align		8
        /*0038*/ 	.dword	_ZN39_INTERNAL_c1bfca9d_4_k_cu_dfcbd218_30264cuda3std3__45__cpo4cendE
	.align		8
        /*0040*/ 	.dword	_ZN39_INTERNAL_c1bfca9d_4_k_cu_dfcbd218_30264cuda3std3__441_GLOBAL__N__c1bfca9d_4_k_cu_dfcbd218_30266ignoreE
	.align		8
        /*0048*/ 	.dword	_ZN39_INTERNAL_c1bfca9d_4_k_cu_dfcbd218_30264cuda3std3__419piecewise_constructE
	.align		8
        /*0050*/ 	.dword	_ZN39_INTERNAL_c1bfca9d_4_k_cu_dfcbd218_30264cuda3std3__48in_placeE
	.align		8
        /*0058*/ 	.dword	_ZN39_INTERNAL_c1bfca9d_4_k_cu_dfcbd218_30264cuda3std6ranges3__45__cpo4swapE
	.align		8
        /*0060*/ 	.dword	_ZN39_INTERNAL_c1bfca9d_4_k_cu_dfcbd218_30264cuda3std6ranges3__45__cpo9iter_moveE
	.align		8
        /*0068*/ 	.dword	_ZN39_INTERNAL_c1bfca9d_4_k_cu_dfcbd218_30264cute7productE
	.align		8
        /*0070*/ 	.dword	_ZN39_INTERNAL_c1bfca9d_4_k_cu_dfcbd218_30264cute1_E
	.align		8
        /*0078*/ 	.dword	$str$25
	.align		8
        /*0080*/ 	.dword	$str$26
	.align		8
        /*0088*/ 	.dword	$str$27
	.align		8
        /*0090*/ 	.dword	$str$28


//--------------------- .text._ZN7cutlass13device_kernelINS_4gemm6kernel13GemmUniversalIN4cute5tupleIJiiiiEEENS1_10collective13CollectiveMmaINS1_35MainloopSm100TmaUmmaWarpSpecializedILi11ELi2ELi2ENS5_IJNS4_1CILi2EEENSA_ILi1EEESC_EEEEENS5_IJNSA_ILi256EEESF_NSA_ILi64EEEEEENS_12float_e4m3_tENS5_IJlSC_lEEESI_SJ_NS4_8TiledMMAINS4_8MMA_AtomIJNS4_10MMA_TraitsINS4_25SM100_MMA_F8F6F4_2x1SM_SSEJSI_SI_fSF_SF_NS4_17integral_constantINS4_4UMMA5MajorELSQ_0EEESR_NSO_INSP_7ScaleInELSS_0EEEST_EEEEEENS4_6LayoutINS5_IJSC_SC_SC_EEENS5_IJNSA_ILi0EEESY_SY_EEEEENS5_IJNS4_10UnderscoreES11_S11_EEEEENS4_18SM100_TMA_2SM_LOADENS4_14ComposedLayoutINS4_7SwizzleILi2ELi4ELi3EEENS4_18smem_ptr_flag_bitsILi8EEENSW_INS5_IJNSA_ILi8EEESG_EEENS5_IJSG_SC_EEEEEEEvNS4_8identityES14_S1E_vS1F_EENS_8epilogue10collective18CollectiveEpilogueINS1H_23Sm100TmaWarpSpecializedILi4ELi2ELi64ELb0ELb0EEEJNS5_IJNSA_ILi128EEESF_SG_EEENS5_IJNSW_IS1M_SC_EENSW_ISG_SC_EEEEESI_SJ_SI_SJ_NS1H_6fusion15FusionCallbacksIS1L_NS1R_13LinCombEltActINS1H_6thread7SigmoidESI_fSI_fLNS_15FloatRoundStyleE2EEES1N_S1Q_JEEENS4_5SM1004TMEM4LOAD26SM100_TMEM_LOAD_32dp32b64xENS4_13SM90_TMA_LOADES1E_NS4_39AutoVectorizingCopyWithAssumedAlignmentILi128EEENS4_14SM90_TMA_STOREES1E_S25_S25_EEEvvEEEEvNT_6ParamsE --------------------------
	.section	.text._ZN7cutlass13device_kernelINS_4gemm6kernel13GemmUniversalIN4cute5tupleIJiiiiEEENS1_10collective13CollectiveMmaINS1_35MainloopSm100TmaUmmaWarpSpecializedILi11ELi2ELi2ENS5_IJNS4_1CILi2EEENSA_ILi1EEESC_EEEEENS5_IJNSA_ILi256EEESF_NSA_ILi64EEEEEENS_12float_e4m3_tENS5_IJlSC_lEEESI_SJ_NS4_8TiledMMAINS4_8MMA_AtomIJNS4_10MMA_TraitsINS4_25SM100_MMA_F8F6F4_2x1SM_SSEJSI_SI_fSF_SF_NS4_17integral_constantINS4_4UMMA5MajorELSQ_0EEESR_NSO_INSP_7ScaleInELSS_0EEEST_EEEEEENS4_6LayoutINS5_IJSC_SC_SC_EEENS5_IJNSA_ILi0EEESY_SY_EEEEENS5_IJNS4_10UnderscoreES11_S11_EEEEENS4_18SM100_TMA_2SM_LOADENS4_14ComposedLayoutINS4_7SwizzleILi2ELi4ELi3EEENS4_18smem_ptr_flag_bitsILi8EEENSW_INS5_IJNSA_ILi8EEESG_EEENS5_IJSG_SC_EEEEEEEvNS4_8identityES14_S1E_vS1F_EENS_8epilogue10collective18CollectiveEpilogueINS1H_23Sm100TmaWarpSpecializedILi4ELi2ELi64ELb0ELb0EEEJNS5_IJNSA_ILi128EEESF_SG_EEENS5_IJNSW_IS1M_SC_EENSW_ISG_SC_EEEEESI_SJ_SI_SJ_NS1H_6fusion15FusionCallbacksIS1L_NS1R_13LinCombEltActINS1H_6thread7SigmoidESI_fSI_fLNS_15FloatRoundStyleE2EEES1N_S1Q_JEEENS4_5SM1004TMEM4LOAD26SM100_TMEM_LOAD_32dp32b64xENS4_13SM90_TMA_LOADES1E_NS4_39AutoVectorizingCopyWithAssumedAlignmentILi128EEENS4_14SM90_TMA_STOREES1E_S25_S25_EEEvvEEEEvNT_6ParamsE,"ax",@progbits
	.align	128
.text._ZN7cutlass13device_kernelINS_4gemm6kernel13GemmUniversalIN4cute5tupleIJiiiiEEENS1_10collective13CollectiveMmaINS1_35MainloopSm100TmaUmmaWarpSpecializedILi11ELi2ELi2ENS5_IJNS4_1CILi2EEENSA_ILi1EEESC_EEEEENS5_IJNSA_ILi256EEESF_NSA_ILi64EEEEEENS_12float_e4m3_tENS5_IJlSC_lEEESI_SJ_NS4_8TiledMMAINS4_8MMA_AtomIJNS4_10MMA_TraitsINS4_25SM100_MMA_F8F6F4_2x1SM_SSEJSI_SI_fSF_SF_NS4_17integral_constantINS4_4UMMA5MajorELSQ_0EEESR_NSO_INSP_7ScaleInELSS_0EEEST_EEEEEENS4_6LayoutINS5_IJSC_SC_SC_EEENS5_IJNSA_ILi0EEESY_SY_EEEEENS5_IJNS4_10UnderscoreES11_S11_EEEEENS4_18SM100_TMA_2SM_LOADENS4_14ComposedLayoutINS4_7SwizzleILi2ELi4ELi3EEENS4_18smem_ptr_flag_bitsILi8EEENSW_INS5_IJNSA_ILi8EEESG_EEENS5_IJSG_SC_EEEEEEEvNS4_8identityES14_S1E_vS1F_EENS_8epilogue10collective18CollectiveEpilogueINS1H_23Sm100TmaWarpSpecializedILi4ELi2ELi64ELb0ELb0EEEJNS5_IJNSA_ILi128EEESF_SG_EEENS5_IJNSW_IS1M_SC_EENSW_ISG_SC_EEEEESI_SJ_SI_SJ_NS1H_6fusion15FusionCallbacksIS1L_NS1R_13LinCombEltActINS1H_6thread7SigmoidESI_fSI_fLNS_15FloatRoundStyleE2EEES1N_S1Q_JEEENS4_5SM1004TMEM4LOAD26SM100_TMEM_LOAD_32dp32b64xENS4_13SM90_TMA_LOADES1E_NS4_39AutoVectorizingCopyWithAssumedAlignmentILi128EEENS4_14SM90_TMA_STOREES1E_S25_S25_EEEvvEEEEvNT_6ParamsE:
        .type           _ZN7cutlass13device_kernelINS_4gemm6kernel13GemmUniversalIN4cute5tupleIJiiiiEEENS1_10collective13CollectiveMmaINS1_35MainloopSm100TmaUmmaWarpSpecializedILi11ELi2ELi2ENS5_IJNS4_1CILi2EEENSA_ILi1EEESC_EEEEENS5_IJNSA_ILi256EEESF_NSA_ILi64EEEEEENS_12float_e4m3_tENS5_IJlSC_lEEESI_SJ_NS4_8TiledMMAINS4_8MMA_AtomIJNS4_10MMA_TraitsINS4_25SM100_MMA_F8F6F4_2x1SM_SSEJSI_SI_fSF_SF_NS4_17integral_constantINS4_4UMMA5MajorELSQ_0EEESR_NSO_INSP_7ScaleInELSS_0EEEST_EEEEEENS4_6LayoutINS5_IJSC_SC_SC_EEENS5_IJNSA_ILi0EEESY_SY_EEEEENS5_IJNS4_10UnderscoreES11_S11_EEEEENS4_18SM100_TMA_2SM_LOADENS4_14ComposedLayoutINS4_7SwizzleILi2ELi4ELi3EEENS4_18smem_ptr_flag_bitsILi8EEENSW_INS5_IJNSA_ILi8EEESG_EEENS5_IJSG_SC_EEEEEEEvNS4_8identityES14_S1E_vS1F_EENS_8epilogue10collective18CollectiveEpilogueINS1H_23Sm100TmaWarpSpecializedILi4ELi2ELi64ELb0ELb0EEEJNS5_IJNSA_ILi128EEESF_SG_EEENS5_IJNSW_IS1M_SC_EENSW_ISG_SC_EEEEESI_SJ_SI_SJ_NS1H_6fusion15FusionCallbacksIS1L_NS1R_13LinCombEltActINS1H_6thread7SigmoidESI_fSI_fLNS_15FloatRoundStyleE2EEES1N_S1Q_JEEENS4_5SM1004TMEM4LOAD26SM100_TMEM_LOAD_32dp32b64xENS4_13SM90_TMA_LOADES1E_NS4_39AutoVectorizingCopyWithAssumedAlignmentILi128EEENS4_14SM90_TMA_STOREES1E_S25_S25_EEEvvEEEEvNT_6ParamsE,@function
        .size           _ZN7cutlass13device_kernelINS_4gemm6kernel13GemmUniversalIN4cute5tupleIJiiiiEEENS1_10collective13CollectiveMmaINS1_35MainloopSm100TmaUmmaWarpSpecializedILi11ELi2ELi2ENS5_IJNS4_1CILi2EEENSA_ILi1EEESC_EEEEENS5_IJNSA_ILi256EEESF_NSA_ILi64EEEEEENS_12float_e4m3_tENS5_IJlSC_lEEESI_SJ_NS4_8TiledMMAINS4_8MMA_AtomIJNS4_10MMA_TraitsINS4_25SM100_MMA_F8F6F4_2x1SM_SSEJSI_SI_fSF_SF_NS4_17integral_constantINS4_4UMMA5MajorELSQ_0EEESR_NSO_INSP_7ScaleInELSS_0EEEST_EEEEEENS4_6LayoutINS5_IJSC_SC_SC_EEENS5_IJNSA_ILi0EEESY_SY_EEEEENS5_IJNS4_10UnderscoreES11_S11_EEEEENS4_18SM100_TMA_2SM_LOADENS4_14ComposedLayoutINS4_7SwizzleILi2ELi4ELi3EEENS4_18smem_ptr_flag_bitsILi8EEENSW_INS5_IJNSA_ILi8EEESG_EEENS5_IJSG_SC_EEEEEEEvNS4_8identityES14_S1E_vS1F_EENS_8epilogue10collective18CollectiveEpilogueINS1H_23Sm100TmaWarpSpecializedILi4ELi2ELi64ELb0ELb0EEEJNS5_IJNSA_ILi128EEESF_SG_EEENS5_IJNSW_IS1M_SC_EENSW_ISG_SC_EEEEESI_SJ_SI_SJ_NS1H_6fusion15FusionCallbacksIS1L_NS1R_13LinCombEltActINS1H_6thread7SigmoidESI_fSI_fLNS_15FloatRoundStyleE2EEES1N_S1Q_JEEENS4_5SM1004TMEM4LOAD26SM100_TMEM_LOAD_32dp32b64xENS4_13SM90_TMA_LOADES1E_NS4_39AutoVectorizingCopyWithAssumedAlignmentILi128EEENS4_14SM90_TMA_STOREES1E_S25_S25_EEEvvEEEEvNT_6ParamsE,(.L_x_387 - _ZN7cutlass13device_kernelINS_4gemm6kernel13GemmUniversalIN4cute5tupleIJiiiiEEENS1_10collective13CollectiveMmaINS1_35MainloopSm100TmaUmmaWarpSpecializedILi11ELi2ELi2ENS5_IJNS4_1CILi2EEENSA_ILi1EEESC_EEEEENS5_IJNSA_ILi256EEESF_NSA_ILi64EEEEEENS_12float_e4m3_tENS5_IJlSC_lEEESI_SJ_NS4_8TiledMMAINS4_8MMA_AtomIJNS4_10MMA_TraitsINS4_25SM100_MMA_F8F6F4_2x1SM_SSEJSI_SI_fSF_SF_NS4_17integral_constantINS4_4UMMA5MajorELSQ_0EEESR_NSO_INSP_7ScaleInELSS_0EEEST_EEEEEENS4_6LayoutINS5_IJSC_SC_SC_EEENS5_IJNSA_ILi0EEESY_SY_EEEEENS5_IJNS4_10UnderscoreES11_S11_EEEEENS4_18SM100_TMA_2SM_LOADENS4_14ComposedLayoutINS4_7SwizzleILi2ELi4ELi3EEENS4_18smem_ptr_flag_bitsILi8EEENSW_INS5_IJNSA_ILi8EEESG_EEENS5_IJSG_SC_EEEEEEEvNS4_8identityES14_S1E_vS1F_EENS_8epilogue10collective18CollectiveEpilogueINS1H_23Sm100TmaWarpSpecializedILi4ELi2ELi64ELb0ELb0EEEJNS5_IJNSA_ILi128EEESF_SG_EEENS5_IJNSW_IS1M_SC_EENSW_ISG_SC_EEEEESI_SJ_SI_SJ_NS1H_6fusion15FusionCallbacksIS1L_NS1R_13LinCombEltActINS1H_6thread7SigmoidESI_fSI_fLNS_15FloatRoundStyleE2EEES1N_S1Q_JEEENS4_5SM1004TMEM4LOAD26SM100_TMEM_LOAD_32dp32b64xENS4_13SM90_TMA_LOADES1E_NS4_39AutoVectorizingCopyWithAssumedAlignmentILi128EEENS4_14SM90_TMA_STOREES1E_S25_S25_EEEvvEEEEvNT_6ParamsE)
        .other          _ZN7cutlass13device_kernelINS_4gemm6kernel13GemmUniversalIN4cute5tupleIJiiiiEEENS1_10collective13CollectiveMmaINS1_35MainloopSm100TmaUmmaWarpSpecializedILi11ELi2ELi2ENS5_IJNS4_1CILi2EEENSA_ILi1EEESC_EEEEENS5_IJNSA_ILi256EEESF_NSA_ILi64EEEEEENS_12float_e4m3_tENS5_IJlSC_lEEESI_SJ_NS4_8TiledMMAINS4_8MMA_AtomIJNS4_10MMA_TraitsINS4_25SM100_MMA_F8F6F4_2x1SM_SSEJSI_SI_fSF_SF_NS4_17integral_constantINS4_4UMMA5MajorELSQ_0EEESR_NSO_INSP_7ScaleInELSS_0EEEST_EEEEEENS4_6LayoutINS5_IJSC_SC_SC_EEENS5_IJNSA_ILi0EEESY_SY_EEEEENS5_IJNS4_10UnderscoreES11_S11_EEEEENS4_18SM100_TMA_2SM_LOADENS4_14ComposedLayoutINS4_7SwizzleILi2ELi4ELi3EEENS4_18smem_ptr_flag_bitsILi8EEENSW_INS5_IJNSA_ILi8EEESG_EEENS5_IJSG_SC_EEEEEEEvNS4_8identityES14_S1E_vS1F_EENS_8epilogue10collective18CollectiveEpilogueINS1H_23Sm100TmaWarpSpecializedILi4ELi2ELi64ELb0ELb0EEEJNS5_IJNSA_ILi128EEESF_SG_EEENS5_IJNSW_IS1M_SC_EENSW_ISG_SC_EEEEESI_SJ_SI_SJ_NS1H_6fusion15FusionCallbacksIS1L_NS1R_13LinCombEltActINS1H_6thread7SigmoidESI_fSI_fLNS_15FloatRoundStyleE2EEES1N_S1Q_JEEENS4_5SM1004TMEM4LOAD26SM100_TMEM_LOAD_32dp32b64xENS4_13SM90_TMA_LOADES1E_NS4_39AutoVectorizingCopyWithAssumedAlignmentILi128EEENS4_14SM90_TMA_STOREES1E_S25_S25_EEEvvEEEEvNT_6ParamsE,@"STO_CUDA_ENTRY STV_DEFAULT"
_ZN7cutlass13device_kernelINS_4gemm6kernel13GemmUniversalIN4cute5tupleIJiiiiEEENS1_10collective13CollectiveMmaINS1_35MainloopSm100TmaUmmaWarpSpecializedILi11ELi2ELi2ENS5_IJNS4_1CILi2EEENSA_ILi1EEESC_EEEEENS5_IJNSA_ILi256EEESF_NSA_ILi64EEEEEENS_12float_e4m3_tENS5_IJlSC_lEEESI_SJ_NS4_8TiledMMAINS4_8MMA_AtomIJNS4_10MMA_TraitsINS4_25SM100_MMA_F8F6F4_2x1SM_SSEJSI_SI_fSF_SF_NS4_17integral_constantINS4_4UMMA5MajorELSQ_0EEESR_NSO_INSP_7ScaleInELSS_0EEEST_EEEEEENS4_6LayoutINS5_IJSC_SC_SC_EEENS5_IJNSA_ILi0EEESY_SY_EEEEENS5_IJNS4_10UnderscoreES11_S11_EEEEENS4_18SM100_TMA_2SM_LOADENS4_14ComposedLayoutINS4_7SwizzleILi2ELi4ELi3EEENS4_18smem_ptr_flag_bitsILi8EEENSW_INS5_IJNSA_ILi8EEESG_EEENS5_IJSG_SC_EEEEEEEvNS4_8identityES14_S1E_vS1F_EENS_8epilogue10collective18CollectiveEpilogueINS1H_23Sm100TmaWarpSpecializedILi4ELi2ELi64ELb0ELb0EEEJNS5_IJNSA_ILi128EEESF_SG_EEENS5_IJNSW_IS1M_SC_EENSW_ISG_SC_EEEEESI_SJ_SI_SJ_NS1H_6fusion15FusionCallbacksIS1L_NS1R_13LinCombEltActINS1H_6thread7SigmoidESI_fSI_fLNS_15FloatRoundStyleE2EEES1N_S1Q_JEEENS4_5SM1004TMEM4LOAD26SM100_TMEM_LOAD_32dp32b64xENS4_13SM90_TMA_LOADES1E_NS4_39AutoVectorizingCopyWithAssumedAlignmentILi128EEENS4_14SM90_TMA_STOREES1E_S25_S25_EEEvvEEEEvNT_6ParamsE:
[----:B------:R-:W1:Y:S01]  /*0000*/  LDC R1, c[0x0][0x37c] ;  /* 0x0000df00ff017b82 */ /* 0x000e620000000800 */
[----:B------:R-:W2:Y:S01]  /*0010*/  S2R R200, SR_TID.X ;  /* 0x0000000000c87919 */ /* 0x000ea20000002100 */
[----:B------:R-:W3:Y:S06]  /*0020*/  LDCU.64 UR8, c[0x0][0x890] ;  /* 0x00011200ff0877ac */ /* 0x000eec0008000a00 */
[----:B------:R-:W4:Y:S01]  /*0030*/  S2UR UR37, SR_CgaCtaId ;  /* 0x00000000002579c3 */ /* 0x000f220000008800 */
[----:B------:R-:W-:Y:S02]  /*0040*/  PRMT R182, RZ, 0x7610, R182 ;  /* 0x00007610ffb67816 */ /* 0x000fe400000000b6 */
[----:B------:R-:W-:Y:S01]  /*0050*/  ELECT P0, URZ, PT ;  /* 0x0000000000ff782f */ /* 0x000fe20003800000 */
[----:B------:R-:W1:Y:S01]  /*0060*/  LDCU.64 UR38, c[0x0][0x358] ;  /* 0x00006b00ff2677ac */ /* 0x000e620008000a00 */
[----:B---3--:R-:W-:-:S04]  /*0070*/  UISETP.NE.U32.AND UP2, UPT, UR8, URZ, UPT ;  /* 0x000000ff0800728c */ /* 0x008fc8000bf45070 */
[----:B------:R-:W-:Y:S02]  /*0080*/  UISETP.NE.AND.EX UP2, UPT, UR9, URZ, UPT, UP2 ;  /* 0x000000ff0900728c */ /* 0x000fe4000bf45320 */
[----:B----4-:R-:W-:Y:S02]  /*0090*/  ULOP3.LUT UR5, UR37, 0x1, URZ, 0xc0, !UPT ;  /* 0x0000000125057892 */ /* 0x010fe4000f8ec0ff */
[----:B------:R-:W-:Y:S01]  /*00a0*/  ULOP3.LUT UR4, UR37, 0x1, URZ, 0x3c, !UPT ;  /* 0x0000000125047892 */ /* 0x000fe2000f8e3cff */
[----:B--2---:R-:W-:-:S05]  /*00b0*/  SHF.R.U32.HI R204, RZ, 0x5, R200 ;  /* 0x00000005ffcc7819 */ /* 0x004fca00000116c8 */
[----:B------:R-:W2:Y:S02]  /*00c0*/  SHFL.IDX PT, R0, R204, RZ, 0x1f ;  /* 0x00001fffcc007589 */ /* 0x000ea400000e0000 */
[----:B--2---:R-:W-:Y:S01]  /*00d0*/  R2UR UR10, R0 ;  /* 0x00000000000a72ca */ /* 0x004fe200000e0000 */
[----:B-1----:R-:W-:Y:S05]  /*00e0*/  BRA.U UP2, `(.L_x_0) ;  /* 0x00000001022c7547 */ /* 0x002fea000b800000 */
[----:B------:R-:W1:Y:S02]  /*00f0*/  LDCU.64 UR6, c[0x0][0x888] ;  /* 0x00011100ff0677ac */ /* 0x000e640008000a00 */
[----:B-1----:R-:W-:-:S04]  /*0100*/  UISETP.NE.U32.AND UP0, UPT, UR6, URZ, UPT ;  /* 0x000000ff0600728c */ /* 0x002fc8000bf05070 */
[----:B------:R-:W-:-:S09]  /*0110*/  UISETP.NE.AND.EX UP0, UPT, UR7, URZ, UPT, UP0 ;  /* 0x000000ff0700728c */ /* 0x000fd2000bf05300 */
[----:B------:R-:W-:Y:S05]  /*0120*/  BRA.U !UP0, `(.L_x_1) ;  /* 0x0000000108107547 */ /* 0x000fea000b800000 */
[----:B------:R-:W1:Y:S02]  /*0130*/  LDC.64 R2, c[0x0][0x888] ;  /* 0x00022200ff027b82 */ /* 0x000e640000000a00 */
[----:B-1----:R1:W5:Y:S01]  /*0140*/  LDG.E R127, desc[UR38][R2.64] ;  /* 0x00000026027f7981 */ /* 0x002362000c1e1900 */
[----:B------:R-:W-:Y:S01]  /*0150*/  HFMA2 R182, -RZ, RZ, 0, 5.9604644775390625e-08 ;  /* 0x00000001ffb67431 */ /* 0x000fe200000001ff */
[----:B------:R-:W-:Y:S05]  /*0160*/  BRA `(.L_x_0) ;  /* 0x00000000000c7947 */ /* 0x000fea0003800000 */
.L_x_1:
[----:B------:R-:W1:Y:S01]  /*0170*/  LDCU UR6, c[0x0][0x880] ;  /* 0x00011000ff0677ac */ /* 0x000e620008000800 */
[----:B------:R-:W-:Y:S01]  /*0180*/  HFMA2 R182, -RZ, RZ, 0, 5.9604644775390625e-08 ;  /* 0x00000001ffb67431 */ /* 0x000fe200000001ff */
[----:B-1----:R-:W-:-:S07]  /*0190*/  MOV R127, UR6 ;  /* 0x00000006007f7c02 */ /* 0x002fce0008000f00 */
.L_x_0:
[----:B------:R-:W2:Y:S02]  /*01a0*/  LDCU.64 UR6, c[0x0][0x8b0] ;  /* 0x00011600ff0677ac */ /* 0x000ea40008000a00 */
[----:B--2---:R-:W-:-:S04]  /*01b0*/  UISETP.NE.U32.AND UP0, UPT, UR6, URZ, UPT ;  /* 0x000000ff0600728c */ /* 0x004fc8000bf05070 */
[----:B------:R-:W-:-:S09]  /*01c0*/  UISETP.NE.AND.EX UP0, UPT, UR7, URZ, UPT, UP0 ;  /* 0x000000ff0700728c */ /* 0x000fd2000bf05300 */
[----:B------:R-:W-:Y:S05]  /*01d0*/  BRA.U UP0, `(.L_x_2) ;  /* 0x0000000100247547 */ /* 0x000fea000b800000 */
[----:B------:R-:W2:Y:S02]  /*01e0*/  LDCU.64 UR6, c[0x0][0x8a8] ;  /* 0x00011500ff0677ac */ /* 0x000ea40008000a00 */
[----:B--2---:R-:W-:-:S04]  /*01f0*/  UISETP.NE.U32.AND UP0, UPT, UR6, URZ, UPT ;  /* 0x000000ff0600728c */ /* 0x004fc8000bf05070 */
[----:B------:R-:W-:-:S09]  /*0200*/  UISETP.NE.AND.EX UP0, UPT, UR7, URZ, UPT, UP0 ;  /* 0x000000ff0700728c */ /* 0x000fd2000bf05300 */
[----:B------:R-:W-:Y:S05]  /*0210*/  BRA.U !UP0, `(.L_x_3) ;  /* 0x00000001080c7547 */ /* 0x000fea000b800000 */
[----:B-1----:R-:W1:Y:S02]  /*0220*/  LDC.64 R2, c[0x0][0x8a8] ;  /* 0x00022a00ff027b82 */ /* 0x002e640000000a00 */
[----:B-1----:R2:W5:Y:S01]  /*0230*/  LDG.E R75, desc[UR38][R2.64] ;  /* 0x00000026024b7981 */ /* 0x002562000c1e1900 */
[----:B------:R-:W-:Y:S05]  /*0240*/  BRA `(.L_x_2) ;  /* 0x0000000000087947 */ /* 0x000fea0003800000 */
.L_x_3:
[----:B------:R-:W2:Y:S02]  /*0250*/  LDCU UR6, c[0x0][0x8a0] ;  /* 0x00011400ff0677ac */ /* 0x000ea40008000800 */
[----:B--2---:R-:W-:Y:S02]  /*0260*/  MOV R75, UR6 ;  /* 0x00000006004b7c02 */ /* 0x004fe40008000f00 */
.L_x_2:
[----:B------:R-:W-:Y:S01]  /*0270*/  IMAD.U32 R0, RZ, RZ, UR10 ;  /* 0x0000000aff007e24 */ /* 0x000fe2000f8e00ff */
[----:B------:R-:W-:Y:S04]  /*0280*/  BSSY.RECONVERGENT B0, `(.L_x_4) ;  /* 0x000000c000007945 */ /* 0x000fe80003800200 */
[C---:B------:R-:W-:Y:S02]  /*0290*/  ISETP.NE.OR P2, PT, R0.reuse, 0x1, !P0 ;  /* 0x000000010000780c */ /* 0x040fe40004745670 */
[----:B------:R-:W-:-:S11]  /*02a0*/  ISETP.NE.OR P1, PT, R0, 0x3, !P0 ;  /* 0x000000030000780c */ /* 0x000fd60004725670 */
[----:B------:R-:W-:Y:S05]  /*02b0*/  @P2 BRA `(.L_x_5) ;  /* 0x0000000000202947 */ /* 0x000fea0003800000 */
[----:B------:R-:W3:Y:S02]  /*02c0*/  LDCU.64 UR6, c[0x0][0x348] ;  /* 0x00006900ff0677ac */ /* 0x000ee40008000a00 */
[----:B---3--:R-:W-:Y:S02]  /*02d0*/  UIADD3 UR12, UP1, UPT, UR6, 0x80, URZ ;  /* 0x00000080060c7890 */ /* 0x008fe4000ff3e0ff */
[----:B------:R-:W-:Y:S02]  /*02e0*/  UIADD3 UR6, UP0, UPT, UR6, 0x180, URZ ;  /* 0x0000018006067890 */ /* 0x000fe4000ff1e0ff */
[----:B------:R-:W-:Y:S02]  /*02f0*/  UIADD3.X UR13, UPT, UPT, URZ, UR7, URZ, UP1, !UPT ;  /* 0x00000007ff0d7290 */ /* 0x000fe40008ffe4ff */
[----:B------:R-:W-:-:S07]  /*0300*/  UIADD3.X UR7, UPT, UPT, URZ, UR7, URZ, UP0, !UPT ;  /* 0x00000007ff077290 */ /* 0x000fce00087fe4ff */
[----:B------:R3:W-:Y:S02]  /*0310*/  UTMACCTL.PF [UR12] ;  /* 0x000000000c0079b9 */ /* 0x0007e40008040000 */
[----:B------:R3:W-:Y:S02]  /*0320*/  UTMACCTL.PF [UR6] ;  /* 0x00000000060079b9 */ /* 0x0007e40008040000 */
[----:B---3--:R-:W-:Y:S01]  /*0330*/  NOP ;  /* 0x0000000000007918 */ /* 0x008fe20000000000 */
.L_x_5:
[----:B------:R-:W-:Y:S05]  /*0340*/  BSYNC.RECONVERGENT B0 ;  /* 0x0000000000007941 */ /* 0x000fea0003800200 */
.L_x_4:
[----:B------:R-:W-:Y:S04]  /*0350*/  BSSY.RECONVERGENT B0, `(.L_x_6) ;  /* 0x000000a000007945 */ /* 0x000fe80003800200 */
        /* <DEDUP_REMOVED lines=9> */
.L_x_7:
[----:B------:R-:W-:Y:S05]  /*03f0*/  BSYNC.RECONVERGENT B0 ;  /* 0x0000000000007941 */ /* 0x000fea0003800200 */
.L_x_6:
[----:B------:R-:W3:Y:S01]  /*0400*/  LDCU.64 UR6, c[0x0][0x888] ;  /* 0x00011100ff0677ac */ /* 0x000ee20008000a00 */
[----:B------:R-:W-:Y:S02]  /*0410*/  UISETP.EQ.U32.AND UP1, UPT, UR8, URZ, UPT ;  /* 0x000000ff0800728c */ /* 0x000fe4000bf22070 */
[----:B------:R-:W-:Y:S02]  /*0420*/  UPLOP3.LUT UP5, UPT, UPT, UPT, UPT, 0x40, 0x4 ;  /* 0x000000000004789c */ /* 0x000fe40003fae870 */
[----:B---3--:R-:W-:-:S04]  /*0430*/  UISETP.NE.U32.AND UP0, UPT, UR6, URZ, UPT ;  /* 0x000000ff0600728c */ /* 0x008fc8000bf05070 */
[----:B------:R-:W-:-:S04]  /*0440*/  UISETP.NE.AND.EX UP0, UPT, UR7, URZ, UPT, UP0 ;  /* 0x000000ff0700728c */ /* 0x000fc8000bf05300 */
[----:B------:R-:W-:-:S04]  /*0450*/  UISETP.EQ.OR.EX UP3, UPT, UR9, URZ, !UP0, UP1 ;  /* 0x000000ff0900728c */ /* 0x000fc8000c762710 */
[----:B------:R-:W-:-:S05]  /*0460*/  UP2UR UR44, UPR, URZ, 0x8 ;  /* 0x00000008ff2c7883 */ /* 0x000fca0008000000 */
[----:B------:R-:W-:Y:S07]  /*0470*/  BRA.U !UP3, `(.L_x_8) ;  /* 0x000000010b147547 */ /* 0x000fee000b800000 */
[----:B------:R-:W-:Y:S01]  /*0480*/  PLOP3.LUT P2, PT, PT, PT, UP2, 0x80, 0x8 ;  /* 0x000000000008781c */ /* 0x000fe20003f4f028 */
[----:B------:R-:W-:-:S12]  /*0490*/  UPLOP3.LUT UP5, UPT, UPT, UPT, UP0, 0x40, 0x4 ;  /* 0x000000000004789c */ /* 0x000fd80003fae800 */
[----:B-----5:R-:W-:-:S13]  /*04a0*/  @!P2 FSETP.EQ.AND P1, PT, R127, RZ, PT ;  /* 0x000000ff7f00a20b */ /* 0x020fda0003f22000 */
[----:B------:R-:W-:Y:S01]  /*04b0*/  @!P2 VOTEU.ANY UP1, P1 ;  /* 0x0000000000ffa886 */ /* 0x000fe20000820100 */
[----:B------:R-:W-:-:S11]  /*04c0*/  @!UP2 UPLOP3.LUT UP5, UPT, UPT, UPT, UP1, 0x80, 0x8 ;  /* 0x000000000008a89c */ /* 0x000fd60003faf010 */
.L_x_8:
[----:B------:R-:W3:Y:S01]  /*04d0*/  SHFL.IDX PT, R0, R204, RZ, 0x1f ;  /* 0x00001fffcc007589 */ /* 0x000ee200000e0000 */
[----:B------:R-:W-:-:S04]  /*04e0*/  UISETP.NE.AND UP1, UPT, UR10, 0x2, UPT ;  /* 0x000000020a00788c */ /* 0x000fc8000bf25270 */
[----:B------:R-:W-:Y:S02]  /*04f0*/  UISETP.EQ.AND UP2, UPT, UR5, URZ, !UP1 ;  /* 0x000000ff0500728c */ /* 0x000fe4000cf42270 */
[----:B------:R-:W-:-:S04]  /*0500*/  USEL UR6, URZ, 0x1, UP1 ;  /* 0x00000001ff067887 */ /* 0x000fc80008800000 */
[----:B------:R-:W-:Y:S02]  /*0510*/  PLOP3.LUT P5, PT, P0, PT, UP2, 0x80, 0x8 ;  /* 0x000000000008781c */ /* 0x000fe400007af028 */
[----:B---3--:R-:W-:-:S13]  /*0520*/  ISETP.NE.AND P1, PT, R0, RZ, PT ;  /* 0x000000ff0000720c */ /* 0x008fda0003f25270 */
[----:B------:R-:W-:Y:S05]  /*0530*/  @P1 BRA `(.L_x_9) ;  /* 0x0000000000881947 */ /* 0x000fea0003800000 */
[----:B------:R-:W-:Y:S01]  /*0540*/  ELECT P1, URZ, PT ;  /* 0x0000000000ff782f */ /* 0x000fe20003820000 */
[----:B------:R-:W-:-:S12]  /*0550*/  BSSY.RECONVERGENT B0, `(.L_x_9) ;  /* 0x0000020000007945 */ /* 0x000fd80003800200 */
[----:B------:R-:W-:Y:S05]  /*0560*/  @!P1 BRA `(.L_x_10) ;  /* 0x0000000000789947 */ /* 0x000fea0003800000 */
[----:B------:R-:W-:Y:S01]  /*0570*/  UMOV UR8, 0x400 ;  /* 0x0000040000087882 */ /* 0x000fe20000000000 */
[----:B------:R-:W-:Y:S01]  /*0580*/  UMOV UR7, 0x1 ;  /* 0x0000000100077882 */ /* 0x000fe20000000000 */
[----:B------:R-:W-:Y:S02]  /*0590*/  ULEA UR8, UR37, UR8, 0x18 ;  /* 0x0000000825087291 */ /* 0x000fe4000f8ec0ff */
[----:B------:R-:W-:-:S04]  /*05a0*/  UIADD3 UR12, UPT, UPT, -UR7, 0x100000, URZ ;  /* 0x00100000070c7890 */ /* 0x000fc8000fffe1ff */
[----:B------:R-:W-:Y:S02]  /*05b0*/  USHF.L.U32 UR13, UR12, 0xb, URZ ;  /* 0x0000000b0c0d7899 */ /* 0x000fe400080006ff */
[----:B------:R-:W-:Y:S01]  /*05c0*/  USHF.L.U32 UR12, UR12, 0x1, URZ ;  /* 0x000000010c0c7899 */ /* 0x000fe200080006ff */
[----:B------:R-:W3:Y:S11]  /*05d0*/  FENCE.VIEW.ASYNC.S ;  /* 0x00000000000073c6 */ /* 0x000ef60000000000 */
[----:B---3--:R3:W4:Y:S01]  /*05e0*/  SYNCS.EXCH.64 URZ, [UR8], UR12 ;  /* 0x0000000c08ff75b2 */ /* 0x0087220008000100 */
[----:B------:R3:W1:Y:S01]  /*05f0*/  SYNCS.EXCH.64 URZ, [UR8+0x58], UR12 ;  /* 0x0000580c08ff75b2 */ /* 0x0006620008000100 */
        /* <DEDUP_REMOVED lines=19> */
[----:B------:R3:W1:Y:S02]  /*0730*/  SYNCS.EXCH.64 URZ, [UR8+0xa8], UR12 ;  /* 0x0000a80c08ff75b2 */ /* 0x0006640008000100 */
[----:B---3--:R-:W-:Y:S01]  /*0740*/  NOP ;  /* 0x0000000000007918 */ /* 0x008fe20000000000 */
.L_x_10:
[----:B------:R-:W-:Y:S05]  /*0750*/  BSYNC.RECONVERGENT B0 ;  /* 0x0000000000007941 */ /* 0x000fea0003800200 */
.L_x_9:
[----:B------:R-:W3:Y:S01]  /*0760*/  SHFL.IDX PT, R0, R204, RZ, 0x1f ;  /* 0x00001fffcc007589 */ /* 0x000ee200000e0000 */
[----:B------:R-:W-:Y:S01]  /*0770*/  NOP ;  /* 0x0000000000007918 */ /* 0x000fe20000000000 */
[----:B---3--:R-:W-:-:S13]  /*0780*/  ISETP.NE.AND P1, PT, R0, 0x1, PT ;  /* 0x000000010000780c */ /* 0x008fda0003f25270 */
[----:B------:R-:W-:Y:S05]  /*0790*/  @P1 BRA `(.L_x_11) ;  /* 0x0000000000541947 */ /* 0x000fea0003800000 */
[----:B------:R-:W-:Y:S01]  /*07a0*/  UMOV UR9, 0x400 ;  /* 0x0000040000097882 */ /* 0x000fe20000000000 */
[----:B------:R-:W-:Y:S01]  /*07b0*/  UMOV UR8, 0x20 ;  /* 0x0000002000087882 */ /* 0x000fe20000000000 */
[----:B------:R-:W-:Y:S01]  /*07c0*/  UMOV UR7, 0x80 ;  /* 0x0000008000077882 */ /* 0x000fe20000000000 */
[----:B------:R-:W-:Y:S02]  /*07d0*/  ULEA UR9, UR37, UR9, 0x18 ;  /* 0x0000000925097291 */ /* 0x000fe4000f8ec0ff */
[----:B------:R-:W-:-:S04]  /*07e0*/  UIADD3 UR12, UPT, UPT, -UR8, 0x100000, URZ ;  /* 0x00100000080c7890 */ /* 0x000fc8000fffe1ff */
[----:B------:R-:W-:Y:S02]  /*07f0*/  USHF.L.U32 UR13, UR12, 0xb, URZ ;  /* 0x0000000b0c0d7899 */ /* 0x000fe400080006ff */
[----:B------:R-:W-:Y:S02]  /*0800*/  USHF.L.U32 UR12, UR12, 0x1, URZ ;  /* 0x000000010c0c7899 */ /* 0x000fe400080006ff */
[----:B------:R-:W-:-:S04]  /*0810*/  UIADD3 UR14, UPT, UPT, -UR7, 0x100000, URZ ;  /* 0x00100000070e7890 */ /* 0x000fc8000fffe1ff */
[----:B------:R-:W-:Y:S02]  /*0820*/  USHF.L.U32 UR15, UR14, 0xb, URZ ;  /* 0x0000000b0e0f7899 */ /* 0x000fe400080006ff */
[----:B------:R-:W-:Y:S01]  /*0830*/  USHF.L.U32 UR14, UR14, 0x1, URZ ;  /* 0x000000010e0e7899 */ /* 0x000fe200080006ff */
[----:B------:R-:W-:Y:S01]  /*0840*/  ELECT P1, URZ, PT ;  /* 0x0000000000ff782f */ /* 0x000fe20003820000 */
[----:B------:R-:W3:Y:S02]  /*0850*/  FENCE.VIEW.ASYNC.S ;  /* 0x00000000000073c6 */ /* 0x000ee40000000000 */
[----:B---3--:R3:W1:Y:S08]  /*0860*/  SYNCS.EXCH.64 URZ, [UR9+0xb0], UR12 ;  /* 0x0000b00c09ff75b2 */ /* 0x0086700008000100 */
[----:B------:R3:W1:Y:S01]  /*0870*/  SYNCS.EXCH.64 URZ, [UR9+0xd0], UR14 ;  /* 0x0000d00e09ff75b2 */ /* 0x0006620008000100 */
[----:B------:R3:W1:Y:S01]  /*0880*/  SYNCS.EXCH.64 URZ, [UR9+0xb8], UR12 ;  /* 0x0000b80c09ff75b2 */ /* 0x0006620008000100 */
[----:B------:R3:W1:Y:S01]  /*0890*/  SYNCS.EXCH.64 URZ, [UR9+0xd8], UR14 ;  /* 0x0000d80e09ff75b2 */ /* 0x0006620008000100 */
[----:B------:R3:W1:Y:S01]  /*08a0*/  SYNCS.EXCH.64 URZ, [UR9+0xc0], UR12 ;  /* 0x0000c00c09ff75b2 */ /* 0x0006620008000100 */
[----:B------:R3:W1:Y:S01]  /*08b0*/  SYNCS.EXCH.64 URZ, [UR9+0xe0], UR14 ;  /* 0x0000e00e09ff75b2 */ /* 0x0006620008000100 */
[----:B------:R3:W1:Y:S01]  /*08c0*/  SYNCS.EXCH.64 URZ, [UR9+0xc8], UR12 ;  /* 0x0000c80c09ff75b2 */ /* 0x0006620008000100 */
[----:B------:R3:W1:Y:S01]  /*08d0*/  SYNCS.EXCH.64 URZ, [UR9+0xe8], UR14 ;  /* 0x0000e80e09ff75b2 */ /* 0x0006620008000100 */
[----:B------:R-:W-:Y:S01]  /*08e0*/  NOP ;  /* 0x0000000000007918 */ /* 0x000fe20000000000 */
.L_x_11:
[----:B------:R-:W2:Y:S01]  /*08f0*/  SHFL.IDX PT, R0, R204, RZ, 0x1f ;  /* 0x00001fffcc007589 */ /* 0x000ea200000e0000 */
[----:B------:R-:W-:Y:S01]  /*0900*/  NOP ;  /* 0x0000000000007918 */ /* 0x000fe20000000000 */
[----:B--2---:R-:W-:-:S13]  /*0910*/  ISETP.NE.AND P1, PT, R0, 0x3, PT ;  /* 0x000000030000780c */ /* 0x004fda0003f25270 */
[----:B------:R-:W-:Y:S05]  /*0920*/  @P1 BRA `(.L_x_12) ;  /* 0x00000000002c1947 */ /* 0x000fea0003800000 */
[----:B------:R-:W-:Y:S01]  /*0930*/  UMOV UR8, 0x400 ;  /* 0x0000040000087882 */ /* 0x000fe20000000000 */
[----:B------:R-:W-:Y:S01]  /*0940*/  UMOV UR7, 0x20 ;  /* 0x0000002000077882 */ /* 0x000fe20000000000 */
[----:B------:R-:W-:Y:S02]  /*0950*/  ULEA UR8, UR37, UR8, 0x18 ;  /* 0x0000000825087291 */ /* 0x000fe4000f8ec0ff */
[----:B---3--:R-:W-:-:S04]  /*0960*/  UIADD3 UR12, UPT, UPT, -UR7, 0x100000, URZ ;  /* 0x00100000070c7890 */ /* 0x008fc8000fffe1ff */
[----:B------:R-:W-:Y:S02]  /*0970*/  USHF.L.U32 UR13, UR12, 0xb, URZ ;  /* 0x0000000b0c0d7899 */ /* 0x000fe400080006ff */
[----:B------:R-:W-:Y:S01]  /*0980*/  USHF.L.U32 UR12, UR12, 0x1, URZ ;  /* 0x000000010c0c7899 */ /* 0x000fe200080006ff */
[----:B------:R-:W-:Y:S01]  /*0990*/  ELECT P1, URZ, PT ;  /* 0x0000000000ff782f */ /* 0x000fe20003820000 */
[----:B------:R-:W2:Y:S10]  /*09a0*/  FENCE.VIEW.ASYNC.S ;  /* 0x00000000000073c6 */ /* 0x000eb40000000000 */
[----:B--2---:R2:W3:Y:S01]  /*09b0*/  SYNCS.EXCH.64 URZ, [UR8+0xf0], UR12 ;  /* 0x0000f00c08ff75b2 */ /* 0x0044e20008000100 */
[----:B------:R2:W1:Y:S01]  /*09c0*/  SYNCS.EXCH.64 URZ, [UR8+0xf8], UR12 ;  /* 0x0000f80c08ff75b2 */ /* 0x0004620008000100 */
[----:B------:R-:W-:Y:S01]  /*09d0*/  NOP ;  /* 0x0000000000007918 */ /* 0x000fe20000000000 */
.L_x_12:
[----:B------:R-:W4:Y:S01]  /*09e0*/  SHFL.IDX PT, R0, R204, RZ, 0x1f ;  /* 0x00001fffcc007589 */ /* 0x000f2200000e0000 */
[----:B------:R-:W-:Y:S01]  /*09f0*/  NOP ;  /* 0x0000000000007918 */ /* 0x000fe20000000000 */
[----:B----4-:R-:W-:-:S13]  /*0a00*/  ISETP.NE.AND P1, PT, R0, 0x4, PT ;  /* 0x000000040000780c */ /* 0x010fda0003f25270 */
[----:B------:R-:W-:Y:S05]  /*0a10*/  @P1 BRA `(.L_x_13) ;  /* 0x0000000000481947 */ /* 0x000fea0003800000 */
[----:B---3--:R-:W-:Y:S01]  /*0a20*/  UMOV UR9, 0x1a0 ;  /* 0x000001a000097882 */ /* 0x008fe20000000000 */
[----:B--2---:R-:W-:Y:S01]  /*0a30*/  UMOV UR8, 0x400 ;  /* 0x0000040000087882 */ /* 0x004fe20000000000 */
[----:B------:R-:W-:Y:S01]  /*0a40*/  USEL UR9, UR9, 0x1e0, UP5 ;  /* 0x000001e009097887 */ /* 0x000fe2000a800000 */
        /* <DEDUP_REMOVED lines=9> */
[----:B------:R-:W2:Y:S02]  /*0ae0*/  FENCE.VIEW.ASYNC.S ;  /* 0x00000000000073c6 */ /* 0x000ea40000000000 */
[----:B--2---:R4:W2:Y:S08]  /*0af0*/  SYNCS.EXCH.64 URZ, [UR8+0x100], UR12 ;  /* 0x0001000c08ff75b2 */ /* 0x0048b00008000100 */
[----:B------:R4:W3:Y:S01]  /*0b00*/  SYNCS.EXCH.64 URZ, [UR8+0x110], UR14 ;  /* 0x0001100e08ff75b2 */ /* 0x0008e20008000100 */
[----:B------:R4:W1:Y:S01]  /*0b10*/  SYNCS.EXCH.64 URZ, [UR8+0x108], UR12 ;  /* 0x0001080c08ff75b2 */ /* 0x0008620008000100 */
[----:B------:R4:W1:Y:S02]  /*0b20*/  SYNCS.EXCH.64 URZ, [UR8+0x118], UR14 ;  /* 0x0001180e08ff75b2 */ /* 0x0008640008000100 */
[----:B----4-:R-:W-:Y:S01]  /*0b30*/  NOP ;  /* 0x0000000000007918 */ /* 0x010fe20000000000 */
.L_x_13:
[----:B------:R-:W4:Y:S01]  /*0b40*/  SHFL.IDX PT, R0, R204, RZ, 0x1f ;  /* 0x00001fffcc007589 */ /* 0x000f2200000e0000 */
[----:B------:R-:W-:Y:S01]  /*0b50*/  NOP ;  /* 0x0000000000007918 */ /* 0x000fe20000000000 */
[----:B----4-:R-:W-:-:S13]  /*0b60*/  ISETP.NE.AND P1, PT, R0, 0x5, PT ;  /* 0x000000050000780c */ /* 0x010fda0003f25270 */
[----:B------:R-:W-:Y:S05]  /*0b70*/  @P1 BRA `(.L_x_14) ;  /* 0x0000000000441947 */ /* 0x000fea0003800000 */
[----:B---3--:R-:W-:Y:S01]  /*0b80*/  UMOV UR9, 0x400 ;  /* 0x0000040000097882 */ /* 0x008fe20000000000 */
[----:B--2---:R-:W-:Y:S01]  /*0b90*/  UMOV UR8, 0x1 ;  /* 0x0000000100087882 */ /* 0x004fe20000000000 */
        /* <DEDUP_REMOVED lines=15> */
.L_x_14:
[----:B------:R-:W4:Y:S01]  /*0c90*/  SHFL.IDX PT, R0, R204, RZ, 0x1f ;  /* 0x00001fffcc007589 */ /* 0x000f2200000e0000 */
[----:B------:R-:W-:Y:S01]  /*0ca0*/  ISETP.NE.OR P0, PT, RZ, UR10, !P0 ;  /* 0x0000000aff007c0c */ /* 0x000fe2000c705670 */
[----:B------:R-:W-:Y:S01]  /*0cb0*/  NOP ;  /* 0x0000000000007918 */ /* 0x000fe20000000000 */
[----:B----4-:R-:W-:-:S13]  /*0cc0*/  ISETP.NE.AND P1, PT, R0, 0x3, PT ;  /* 0x000000030000780c */ /* 0x010fda0003f25270 */
[----:B------:R-:W-:Y:S05]  /*0cd0*/  @P1 BRA `(.L_x_15) ;  /* 0x0000000000341947 */ /* 0x000fea0003800000 */
[----:B--2---:R-:W-:Y:S01]  /*0ce0*/  UMOV UR8, 0x400 ;  /* 0x0000040000087882 */ /* 0x004fe20000000000 */
[----:B------:R-:W-:Y:S01]  /*0cf0*/  UMOV UR7, 0x20 ;  /* 0x0000002000077882 */ /* 0x000fe20000000000 */
[----:B------:R-:W-:Y:S02]  /*0d00*/  ULEA UR8, UR37, UR8, 0x18 ;  /* 0x0000000825087291 */ /* 0x000fe4000f8ec0ff */
[----:B---3--:R-:W-:-:S04]  /*0d10*/  UIADD3 UR12, UPT, UPT, -UR7, 0x100000, URZ ;  /* 0x00100000070c7890 */ /* 0x008fc8000fffe1ff */
[----:B------:R-:W-:Y:S02]  /*0d20*/  USHF.L.U32 UR13, UR12, 0xb, URZ ;  /* 0x0000000b0c0d7899 */ /* 0x000fe400080006ff */
[----:B------:R-:W-:Y:S01]  /*0d30*/  USHF.L.U32 UR12, UR12, 0x1, URZ ;  /* 0x000000010c0c7899 */ /* 0x000fe200080006ff */
[----:B------:R-:W-:Y:S01]  /*0d40*/  ELECT P1, URZ, PT ;  /* 0x0000000000ff782f */ /* 0x000fe20003820000 */
[----:B------:R-:W2:Y:S10]  /*0d50*/  FENCE.VIEW.ASYNC.S ;  /* 0x00000000000073c6 */ /* 0x000eb40000000000 */
[----:B--2---:R4:W2:Y:S01]  /*0d60*/  SYNCS.EXCH.64 URZ, [UR8+0x140], UR12 ;  /* 0x0001400c08ff75b2 */ /* 0x0048a20008000100 */
[----:B------:R4:W3:Y:S01]  /*0d70*/  SYNCS.EXCH.64 URZ, [UR8+0x150], UR12 ;  /* 0x0001500c08ff75b2 */ /* 0x0008e20008000100 */
[----:B------:R4:W1:Y:S01]  /*0d80*/  SYNCS.EXCH.64 URZ, [UR8+0x148], UR12 ;  /* 0x0001480c08ff75b2 */ /* 0x0008620008000100 */
[----:B------:R4:W1:Y:S02]  /*0d90*/  SYNCS.EXCH.64 URZ, [UR8+0x158], UR12 ;  /* 0x0001580c08ff75b2 */ /* 0x0008640008000100 */
[----:B----4-:R-:W-:Y:S01]  /*0da0*/  NOP ;  /* 0x0000000000007918 */ /* 0x010fe20000000000 */
.L_x_15:
[----:B------:R-:W-:Y:S01]  /*0db0*/  VOTEU.ALL UP1, P0 ;  /* 0x0000000000ff7886 */ /* 0x000fe20000020000 */
[----:B--2---:R-:W2:Y:S01]  /*0dc0*/  LDCU UR8, c[0x0][0x36c] ;  /* 0x00006d80ff0877ac */ /* 0x004ea20008000800 */
[----:B------:R-:W-:Y:S01]  /*0dd0*/  NOP ;  /* 0x0000000000007918 */ /* 0x000fe20000000000 */
[----:B------:R-:W-:Y:S01]  /*0de0*/  LOP3.LUT R10, R200, 0x1f, RZ, 0xc0, !PT ;  /* 0x0000001fc80a7812 */ /* 0x000fe200078ec0ff */
[----:B---3--:R-:W-:Y:S01]  /*0df0*/  UMOV UR12, 0x20 ;  /* 0x00000020000c7882 */ /* 0x008fe20000000000 */
[----:B------:R-:W-:Y:S01]  /*0e00*/  @!UP1 UMOV UR7, 0x400 ;  /* 0x0000040000079882 */ /* 0x000fe20000000000 */
[----:B------:R-:W-:-:S04]  /*0e10*/  @!UP1 UIADD3 UR12, UPT, UPT, -UR12, 0x100000, URZ ;  /* 0x001000000c0c9890 */ /* 0x000fc8000fffe1ff */
[----:B------:R-:W-:Y:S02]  /*0e20*/  @!UP1 USHF.L.U32 UR13, UR12, 0xb, URZ ;  /* 0x0000000b0c0d9899 */ /* 0x000fe400080006ff */
[----:B------:R-:W-:Y:S02]  /*0e30*/  @!UP1 USHF.L.U32 UR12, UR12, 0x1, URZ ;  /* 0x000000010c0c9899 */ /* 0x000fe400080006ff */
[----:B------:R-:W-:Y:S01]  /*0e40*/  @!UP1 ULEA UR7, UR37, UR7, 0x18 ;  /* 0x0000000725079291 */ /* 0x000fe2000f8ec0ff */
[----:B------:R-:W-:Y:S01]  /*0e50*/  VOTEU.ALL UP1, P0 ;  /* 0x0000000000ff7886 */ /* 0x000fe20000020000 */
[----:B------:R-:W-:Y:S01]  /*0e60*/  UISETP.NE.AND UP4, UPT, UR10, URZ, UPT ;  /* 0x000000ff0a00728c */ /* 0x000fe2000bf85270 */
[----:B------:R-:W3:Y:S09]  /*0e70*/  FENCE.VIEW.ASYNC.S ;  /* 0x00000000000073c6 */ /* 0x000ef20000000000 */
[----:B---3--:R3:W4:Y:S01]  /*0e80*/  @!UP1 SYNCS.EXCH.64 URZ, [UR7+0x160], UR12 ;  /* 0x0001600c07ff95b2 */ /* 0x0087220008000100 */
[----:B--2---:R-:W-:-:S09]  /*0e90*/  UISETP.EQ.U32.AND UP1, UPT, UR8, 0x1, UPT ;  /* 0x000000010800788c */ /* 0x004fd2000bf22070 */
[----:B------:R-:W-:Y:S05]  /*0ea0*/  BRA.U !UP1, `(.L_x_16) ;  /* 0x0000000109087547 */ /* 0x000fea000b800000 */
[----:B-1--4-:R-:W-:Y:S01]  /*0eb0*/  UCGABAR_ARV ;  /* 0x00000000000079c7 */ /* 0x012fe20008000000 */
[----:B------:R-:W-:Y:S05]  /*0ec0*/  BRA `(.L_x_17) ;  /* 0x0000000000047947 */ /* 0x000fea0003800000 */
.L_x_16:
[----:B-1--4-:R-:W-:Y:S01]  /*0ed0*/  NOP ;  /* 0x0000000000007918 */ /* 0x012fe20000000000 */
.L_x_17:
[----:B------:R-:W1:Y:S01]  /*0ee0*/  S2R R18, SR_CTAID.Y ;  /* 0x0000000000127919 */ /* 0x000e620000002600 */
[----:B------:R-:W-:-:S05]  /*0ef0*/  CS2R.32 R181, SR_CgaSize ;  /* 0x0000000000b57805 */ /* 0x000fca0000008a00 */
[----:B------:R-:W-:-:S05]  /*0f00*/  IMAD R181, R181, -0xa0, RZ ;  /* 0xffffff60b5b57824 */ /* 0x000fca00078e02ff */
[----:B---3--:R-:W-:-:S14]  /*0f10*/  R2UR UR7, R181 ;  /* 0x00000000b50772ca */ /* 0x008fdc00000e0000 */
[----:B------:R-:W2:Y:S01]  /*0f20*/  LDCU UR7, c[0x0][UR7+0x2b4] ;  /* 0x00005680070777ac */ /* 0x000ea20008000800 */
[----:B------:R-:W-:-:S05]  /*0f30*/  CS2R.32 R0, SR_CgaSize ;  /* 0x0000000000007805 */ /* 0x000fca0000008a00 */
[----:B------:R-:W-:-:S06]  /*0f40*/  IMAD R0, R0, -0xa0, RZ ;  /* 0xffffff6000007824 */ /* 0x000fcc00078e02ff */
[----:B------:R-:W3:Y:S01]  /*0f50*/  LDC R0, c[0x0][R0+0x2a4] ;  /* 0x0000a90000007b82 */ /* 0x000ee20000000800 */
[----:B------:R-:W-:Y:S01]  /*0f60*/  PRMT R8, RZ, 0x7610, R8 ;  /* 0x00007610ff087816 */ /* 0x000fe20000000008 */
[----:B------:R-:W4:Y:S01]  /*0f70*/  S2R R11, SR_CTAID.X ;  /* 0x00000000000b7919 */ /* 0x000f220000002500 */
[----:B------:R-:W-:-:S05]  /*0f80*/  CS2R.32 R181, SR_CgaSize ;  /* 0x0000000000b57805 */ /* 0x000fca0000008a00 */
[----:B------:R-:W-:-:S05]  /*0f90*/  IMAD R181, R181, -0xa0, RZ ;  /* 0xffffff60b5b57824 */ /* 0x000fca00078e02ff */
[----:B------:R-:W-:-:S14]  /*0fa0*/  R2UR UR8, R181 ;  /* 0x00000000b50872ca */ /* 0x000fdc00000e0000 */
[----:B------:R-:W3:Y:S01]  /*0fb0*/  LDCU UR8, c[0x0][UR8+0x2b0] ;  /* 0x00005600080877ac */ /* 0x000ee20008000800 */
[----:B------:R-:W-:Y:S01]  /*0fc0*/  UISETP.NE.AND UP2, UPT, UR10, 0x2, UPT ;  /* 0x000000020a00788c */ /* 0x000fe2000bf45270 */
[----:B------:R-:W2:Y:S01]  /*0fd0*/  LDC R9, c[0x0][0xb24] ;  /* 0x0002c900ff097b82 */ /* 0x000ea20000000800 */
[----:B------:R-:W-:-:S05]  /*0fe0*/  CS2R.32 R2, SR_CgaSize ;  /* 0x0000000000027805 */ /* 0x000fca0000008a00 */
[----:B------:R-:W-:-:S06]  /*0ff0*/  IMAD R2, R2, -0xa0, RZ ;  /* 0xffffff6002027824 */ /* 0x000fcc00078e02ff */
[----:B------:R-:W3:Y:S08]  /*1000*/  LDC R2, c[0x0][R2+0x2a0] ;  /* 0x0000a80002027b82 */ /* 0x000ef00000000800 */
[----:B------:R-:W3:Y:S01]  /*1010*/  LDC R68, c[0x0][0xb24] ;  /* 0x0002c900ff447b82 */ /* 0x000ee20000000800 */
[----:B-1----:R-:W-:-:S07]  /*1020*/  I2FP.F32.U32 R3, R18 ;  /* 0x0000001200037245 */ /* 0x002fce0000201000 */
[----:B------:R-:W1:Y:S01]  /*1030*/  S2UR UR36, SR_CTAID.Z ;  /* 0x00000000002479c3 */ /* 0x000e620000002700 */
[----:B--2---:R-:W-:Y:S01]  /*1040*/  ISETP.GE.AND P0, PT, R9, 0x1, PT ;  /* 0x000000010900780c */ /* 0x004fe20003f06270 */
[----:B----4-:R-:W-:Y:S01]  /*1050*/  IMAD.MOV.U32 R19, RZ, RZ, R11 ;  /* 0x000000ffff137224 */ /* 0x010fe200078e000b */
[----:B------:R-:W-:Y:S01]  /*1060*/  I2FP.F32.U32 R4, R11 ;  /* 0x0000000b00047245 */ /* 0x000fe20000201000 */
[----:B------:R-:W-:Y:S01]  /*1070*/  FMUL R3, R3, UR7 ;  /* 0x0000000703037c20 */ /* 0x000fe20008400000 */
[----:B------:R-:W2:Y:S03]  /*1080*/  LDCU UR7, c[0x0][0xb30] ;  /* 0x00016600ff0777ac */ /* 0x000ea60008000800 */
[----:B---3--:R-:W-:Y:S01]  /*1090*/  FMUL R4, R4, UR8 ;  /* 0x0000000804047c20 */ /* 0x008fe20008400000 */
[----:B------:R-:W3:Y:S08]  /*10a0*/  F2I.U32.TRUNC.NTZ R181, R3 ;  /* 0x0000000300b57305 */ /* 0x000ef0000020f000 */
[----:B------:R-:W4:Y:S01]  /*10b0*/  F2I.U32.TRUNC.NTZ R180, R4 ;  /* 0x0000000400b47305 */ /* 0x000f22000020f000 */
[----:B--2---:R-:W-:Y:S01]  /*10c0*/  UISETP.NE.AND UP3, UPT, UR7, 0x1, UPT ;  /* 0x000000010700788c */ /* 0x004fe2000bf65270 */
[----:B---3--:R-:W-:-:S05]  /*10d0*/  IADD3 R181, PT, PT, -R181, RZ, RZ ;  /* 0x000000ffb5b57210 */ /* 0x008fca0007ffe1ff */
[----:B------:R-:W-:Y:S01]  /*10e0*/  IMAD R181, R0, R181, R18 ;  /* 0x000000b500b57224 */ /* 0x000fe200078e0212 */
[----:B------:R-:W-:Y:S01]  /*10f0*/  PRMT R0, RZ, 0x7610, R0 ;  /* 0x00007610ff007816 */ /* 0x000fe20000000000 */
[----:B----4-:R-:W-:-:S04]  /*1100*/  IMAD.MOV R180, RZ, RZ, -R180 ;  /* 0x000000ffffb47224 */ /* 0x010fc800078e0ab4 */
[----:B------:R-:W-:Y:S01]  /*1110*/  IMAD R180, R2, R180, R11 ;  /* 0x000000b402b47224 */ /* 0x000fe200078e020b */
[----:B-1----:R-:W-:Y:S06]  /*1120*/  BRA.U UP4, `(.L_x_18) ;  /* 0x0000000104247547 */ /* 0x002fec000b800000 */
[----:B------:R-:W-:Y:S01]  /*1130*/  ISETP.NE.AND P1, PT, R181, RZ, PT ;  /* 0x000000ffb500720c */ /* 0x000fe20003f25270 */
[----:B------:R-:W-:Y:S01]  /*1140*/  IMAD.MOV.U32 R0, RZ, RZ, 0x3 ;  /* 0x00000003ff007424 */ /* 0x000fe200078e00ff */
[C---:B------:R-:W-:Y:S02]  /*1150*/  LOP3.LUT R3, R180.reuse, 0xfffffffe, RZ, 0xc0, !PT ;  /* 0xfffffffeb4037812 */ /* 0x040fe400078ec0ff */
[----:B------:R-:W-:Y:S02]  /*1160*/  ISETP.LT.U32.OR P1, PT, R180, 0x2, !P1 ;  /* 0x00000002b400780c */ /* 0x000fe40004f21470 */
[----:B------:R-:W-:Y:S02]  /*1170*/  SHF.L.U32 R0, R0, R3, RZ ;  /* 0x0000000300007219 */ /* 0x000fe400000006ff */
[----:B------:R-:W-:Y:S02]  /*1180*/  SEL R5, RZ, 0x1, !P1 ;  /* 0x00000001ff057807 */ /* 0x000fe40004800000 */
[----:B------:R-:W-:-:S05]  /*1190*/  SEL R2, RZ, 0x2, !P1 ;  /* 0x00000002ff027807 */ /* 0x000fca0004800000 */
[----:B------:R-:W-:-:S05]  /*11a0*/  IMAD.IADD R2, R5, 0x1, R2 ;  /* 0x0000000105027824 */ /* 0x000fca00078e0202 */
[----:B------:R-:W-:Y:S02]  /*11b0*/  PRMT R8, R2, 0x7610, R8 ;  /* 0x0000761002087816 */ /* 0x000fe40000000008 */
.L_x_18:
[----:B------:R-:W-:Y:S05]  /*11c0*/  @!P0 BRA `(.L_x_19) ;  /* 0x0000000000b88947 */ /* 0x000fea0003800000 */
[----:B------:R-:W1:Y:S01]  /*11d0*/  LDC.64 R4, c[0x0][0xb18] ;  /* 0x0002c600ff047b82 */ /* 0x000e620000000a00 */
[----:B------:R-:W-:-:S07]  /*11e0*/  ISETP.NE.AND P0, PT, R9, 0x1, PT ;  /* 0x000000010900780c */ /* 0x000fce0003f05270 */
[----:B------:R-:W2:Y:S08]  /*11f0*/  LDC R14, c[0x0][0xb0c] ;  /* 0x0002c300ff0e7b82 */ /* 0x000eb00000000800 */
[----:B------:R-:W3:Y:S08]  /*1200*/  LDC R13, c[0x0][0x370] ;  /* 0x0000dc00ff0d7b82 */ /* 0x000ef00000000800 */
[----:B------:R-:W4:Y:S01]  /*1210*/  LDC R16, c[0x0][0x374] ;  /* 0x0000dd00ff107b82 */ /* 0x000f220000000800 */
[----:B-1----:R-:W-:-:S07]  /*1220*/  ISETP.NE.AND P1, PT, R4, 0x1, PT ;  /* 0x000000010400780c */ /* 0x002fce0003f25270 */
[----:B------:R-:W3:Y:S01]  /*1230*/  LDC.64 R6, c[0x0][0xb10] ;  /* 0x0002c400ff067b82 */ /* 0x000ee20000000a00 */
[----:B--2---:R-:W-:-:S07]  /*1240*/  ISETP.NE.AND P2, PT, R14, 0x1, PT ;  /* 0x000000010e00780c */ /* 0x004fce0003f45270 */
[----:B------:R-:W1:Y:S08]  /*1250*/  LDC R12, c[0x0][0xb20] ;  /* 0x0002c800ff0c7b82 */ /* 0x000e700000000800 */
[----:B------:R-:W2:Y:S01]  /*1260*/  LDC.64 R2, c[0x0][0xb28] ;  /* 0x0002ca00ff027b82 */ /* 0x000ea20000000a00 */
[----:B----4-:R-:W-:-:S04]  /*1270*/  IMAD.HI.U32 R15, R16, R5, RZ ;  /* 0x00000005100f7227 */ /* 0x010fc800078e00ff */
[----:B------:R-:W-:-:S04]  /*1280*/  IMAD.HI.U32 R5, R18, R5, RZ ;  /* 0x0000000512057227 */ /* 0x000fc800078e00ff */
[----:B---3--:R-:W-:-:S04]  /*1290*/  IMAD.HI.U32 R20, R13, R6, RZ ;  /* 0x000000060d147227 */ /* 0x008fc800078e00ff */
[C---:B------:R-:W-:Y:S01]  /*12a0*/  IMAD.HI.U32 R22, R11.reuse, R6, RZ ;  /* 0x000000060b167227 */ /* 0x040fe200078e00ff */
[-C--:B------:R-:W-:Y:S02]  /*12b0*/  @P2 SHF.R.U32.HI R13, RZ, R7.reuse, R20 ;  /* 0x00000007ff0d2219 */ /* 0x080fe40000011614 */
[-C--:B-1----:R-:W-:Y:S02]  /*12c0*/  @P1 SHF.R.U32.HI R16, RZ, R12.reuse, R15 ;  /* 0x0000000cff101219 */ /* 0x082fe4000001160f */
[----:B------:R-:W-:Y:S02]  /*12d0*/  SHF.R.U32.HI R5, RZ, R12, R5 ;  /* 0x0000000cff057219 */ /* 0x000fe40000011605 */
[----:B------:R-:W-:Y:S02]  /*12e0*/  SHF.R.U32.HI R22, RZ, R7, R22 ;  /* 0x00000007ff167219 */ /* 0x000fe40000011616 */
[----:B------:R-:W-:Y:S01]  /*12f0*/  SEL R5, R18, R5, !P1 ;  /* 0x0000000512057207 */ /* 0x000fe20004800000 */
[----:B--2---:R-:W-:Y:S01]  /*1300*/  IMAD.HI.U32 R20, R16, R2, RZ ;  /* 0x0000000210147227 */ /* 0x004fe200078e00ff */
[----:B------:R-:W-:-:S02]  /*1310*/  SEL R19, R11, R22, !P2 ;  /* 0x000000160b137207 */ /* 0x000fc40005000000 */
[----:B------:R-:W-:Y:S01]  /*1320*/  IADD3 R7, PT, PT, -R5, RZ, RZ ;  /* 0x000000ff05077210 */ /* 0x000fe20007ffe1ff */
[----:B------:R-:W-:Y:S01]  /*1330*/  IMAD.HI.U32 R6, R13, R2, RZ ;  /* 0x000000020d067227 */ /* 0x000fe200078e00ff */
[----:B------:R-:W-:-:S03]  /*1340*/  @P0 SHF.R.U32.HI R16, RZ, R3, R20 ;  /* 0x00000003ff100219 */ /* 0x000fc60000011614 */
[----:B------:R-:W-:Y:S01]  /*1350*/  IMAD R7, R4, R7, R18 ;  /* 0x0000000704077224 */ /* 0x000fe200078e0212 */
[----:B------:R-:W-:Y:S01]  /*1360*/  @P0 SHF.R.U32.HI R13, RZ, R3, R6 ;  /* 0x00000003ff0d0219 */ /* 0x000fe20000011606 */
[----:B------:R-:W-:-:S04]  /*1370*/  IMAD R16, R16, R9, RZ ;  /* 0x0000000910107224 */ /* 0x000fc800078e02ff */
[----:B------:R-:W-:Y:S01]  /*1380*/  IMAD R6, R13, R9, RZ ;  /* 0x000000090d067224 */ /* 0x000fe200078e02ff */
[----:B------:R-:W-:-:S04]  /*1390*/  ISETP.GE.AND P1, PT, R5, R16, PT ;  /* 0x000000100500720c */ /* 0x000fc80003f26270 */
[----:B------:R-:W-:Y:S01]  /*13a0*/  ISETP.GE.OR P1, PT, R19, R6, P1 ;  /* 0x000000061300720c */ /* 0x000fe20000f26670 */
[----:B------:R-:W-:-:S05]  /*13b0*/  IMAD.HI.U32 R6, R5, R2, RZ ;  /* 0x0000000205067227 */ /* 0x000fca00078e00ff */
[----:B------:R-:W-:-:S04]  /*13c0*/  SHF.R.U32.HI R6, RZ, R3, R6 ;  /* 0x00000003ff067219 */ /* 0x000fc80000011606 */
[----:B------:R-:W-:-:S03]  /*13d0*/  SEL R6, R5, R6, !P0 ;  /* 0x0000000605067207 */ /* 0x000fc60004000000 */
[----:B------:R-:W-:Y:S01]  /*13e0*/  @!P1 IMAD.HI.U32 R12, R19, R2, RZ ;  /* 0x00000002130c9227 */ /* 0x000fe200078e00ff */
[----:B------:R-:W-:-:S04]  /*13f0*/  IADD3 R2, PT, PT, -R6, RZ, RZ ;  /* 0x000000ff06027210 */ /* 0x000fc80007ffe1ff */
[----:B------:R-:W-:Y:S01]  /*1400*/  @!P1 SHF.R.U32.HI R12, RZ, R3, R12 ;  /* 0x00000003ff0c9219 */ /* 0x000fe2000001160c */
[----:B------:R-:W-:-:S03]  /*1410*/  IMAD R2, R9, R2, R5 ;  /* 0x0000000209027224 */ /* 0x000fc600078e0205 */
[----:B------:R-:W-:-:S05]  /*1420*/  @!P1 SEL R3, R19, R12, !P0 ;  /* 0x0000000c13039207 */ /* 0x000fca0004000000 */
[--C-:B------:R-:W-:Y:S02]  /*1430*/  @!P1 IMAD.IADD R6, R6, 0x1, -R3.reuse ;  /* 0x0000000106069824 */ /* 0x100fe400078e0a03 */
[----:B------:R-:W-:Y:S01]  /*1440*/  @!P1 IMAD R3, R2, R13, R3 ;  /* 0x0000000d02039224 */ /* 0x000fe200078e0203 */
[----:B------:R-:W-:Y:S01]  /*1450*/  IADD3 R2, PT, PT, -R19, RZ, RZ ;  /* 0x000000ff13027210 */ /* 0x000fe20007ffe1ff */
[----:B------:R-:W-:Y:S02]  /*1460*/  @!P1 IMAD R5, R6, R9, R19 ;  /* 0x0000000906059224 */ /* 0x000fe400078e0213 */
[----:B------:R-:W-:Y:S02]  /*1470*/  @!P1 IMAD.MOV.U32 R19, RZ, RZ, R3 ;  /* 0x000000ffff139224 */ /* 0x000fe400078e0003 */
[----:B------:R-:W-:Y:S02]  /*1480*/  IMAD R2, R14, R2, R11 ;  /* 0x000000020e027224 */ /* 0x000fe400078e020b */
[----:B------:R-:W-:-:S02]  /*1490*/  IMAD R18, R5, R4, R7 ;  /* 0x0000000405127224 */ /* 0x000fc400078e0207 */
[----:B------:R-:W-:Y:S02]  /*14a0*/  IMAD R19, R19, R14, R2 ;  /* 0x0000000e13137224 */ /* 0x000fe400078e0202 */
.L_x_19:
[----:B------:R-:W-:Y:S05]  /*14b0*/  BRA.U UP3, `(.L_x_20) ;  /* 0x0000000103407547 */ /* 0x000fea000b800000 */
[----:B------:R-:W1:Y:S08]  /*14c0*/  LDC.64 R4, c[0x0][0xb10] ;  /* 0x0002c400ff047b82 */ /* 0x000e700000000a00 */
[----:B------:R-:W2:Y:S08]  /*14d0*/  LDC.64 R2, c[0x0][0xb18] ;  /* 0x0002c600ff027b82 */ /* 0x000eb00000000a00 */
[----:B------:R-:W3:Y:S08]  /*14e0*/  LDC R6, c[0x0][0xb20] ;  /* 0x0002c800ff067b82 */ /* 0x000ef00000000800 */
[----:B------:R-:W4:Y:S01]  /*14f0*/  LDC R12, c[0x0][0xb0c] ;  /* 0x0002c300ff0c7b82 */ /* 0x000f220000000800 */
[----:B-1----:R-:W-:-:S05]  /*1500*/  IMAD.HI.U32 R4, R19, R4, RZ ;  /* 0x0000000413047227 */ /* 0x002fca00078e00ff */
[----:B------:R-:W-:Y:S01]  /*1510*/  SHF.R.U32.HI R4, RZ, R5, R4 ;  /* 0x00000005ff047219 */ /* 0x000fe20000011604 */
[----:B--2---:R-:W-:Y:S01]  /*1520*/  IMAD.HI.U32 R3, R18, R3, RZ ;  /* 0x0000000312037227 */ /* 0x004fe200078e00ff */
[----:B------:R-:W-:-:S04]  /*1530*/  ISETP.NE.AND P0, PT, R2, 0x1, PT ;  /* 0x000000010200780c */ /* 0x000fc80003f05270 */
[----:B---3--:R-:W-:-:S04]  /*1540*/  SHF.R.U32.HI R3, RZ, R6, R3 ;  /* 0x00000006ff037219 */ /* 0x008fc80000011603 */
[----:B------:R-:W-:Y:S02]  /*1550*/  SEL R3, R18, R3, !P0 ;  /* 0x0000000312037207 */ /* 0x000fe40004000000 */
[----:B----4-:R-:W-:-:S04]  /*1560*/  ISETP.NE.AND P1, PT, R12, 0x1, PT ;  /* 0x000000010c00780c */ /* 0x010fc80003f25270 */
[----:B------:R-:W-:-:S05]  /*1570*/  SEL R6, R19, R4, !P1 ;  /* 0x0000000413067207 */ /* 0x000fca0004800000 */
[----:B------:R-:W-:Y:S02]  /*1580*/  IMAD.IADD R4, R3, 0x1, -R6 ;  /* 0x0000000103047824 */ /* 0x000fe400078e0a06 */
[----:B------:R-:W-:Y:S02]  /*1590*/  IMAD.IADD R3, R6, 0x1, -R3 ;  /* 0x0000000106037824 */ /* 0x000fe400078e0a03 */
[----:B------:R-:W-:Y:S02]  /*15a0*/  IMAD R19, R4, R12, R19 ;  /* 0x0000000c04137224 */ /* 0x000fe400078e0213 */
[----:B------:R-:W-:Y:S02]  /*15b0*/  IMAD R18, R3, R2, R18 ;  /* 0x0000000203127224 */ /* 0x000fe400078e0212 */
.L_x_20:
[----:B------:R-:W-:Y:S05]  /*15c0*/  BRA.U !UP1, `(.L_x_21) ;  /* 0x00000001090c7547 */ /* 0x000fea000b800000 */
[----:B------:R-:W-:Y:S01]  /*15d0*/  UCGABAR_WAIT ;  /* 0x0000000000007dc7 */ /* 0x000fe20008000000 */
[----:B------:R-:W-:Y:S01]  /*15e0*/  CCTL.IVALL ;  /* 0x00000000ff00798f */ /* 0x000fe20002000000 */
[----:B------:R-:W-:Y:S05]  /*15f0*/  BRA `(.L_x_22) ;  /* 0x0000000000047947 */ /* 0x000fea0003800000 */
.L_x_21:
[----:B------:R-:W-:Y:S06]  /*1600*/  BAR.SYNC.DEFER_BLOCKING 0x0 ;  /* 0x0000000000007b1d */ /* 0x000fec0000010000 */
.L_x_22:
[----:B------:R-:W-:Y:S05]  /*1610*/  BRA.U UP2, `(.L_x_23) ;  /* 0x00000015029c7547 */ /* 0x000fea000b800000 */
[----:B------:R-:W1:Y:S01]  /*1620*/  LDCU UR4, c[0x0][0x38c] ;  /* 0x00007180ff0477ac */ /* 0x000e620008000800 */
[----:B------:R-:W2:Y:S01]  /*1630*/  LDC R9, c[0x0][0x370] ;  /* 0x0000dc00ff097b82 */ /* 0x000ea20000000800 */
[----:B------:R-:W-:Y:S02]  /*1640*/  IMAD.SHL.U32 R16, R11, 0x80, RZ ;  /* 0x000000800b107824 */ /* 0x000fe400078e00ff */
[----:B------:R-:W-:Y:S01]  /*1650*/  HFMA2 R14, -RZ, RZ, 0, 0 ;  /* 0x00000000ff0e7431 */ /* 0x000fe200000001ff */
[----:B------:R-:W-:Y:S01]  /*1660*/  UISETP.NE.AND UP1, UPT, UR10, URZ, UPT ;  /* 0x000000ff0a00728c */ /* 0x000fe2000bf25270 */
[----:B------:R-:W-:Y:S01]  /*1670*/  ISETP.NE.AND P4, PT, R10, RZ, P5 ;  /* 0x000000ff0a00720c */ /* 0x000fe20002f85270 */
[----:B------:R-:W-:Y:S01]  /*1680*/  IMAD.MOV.U32 R15, RZ, RZ, 0x1 ;  /* 0x00000001ff0f7424 */ /* 0x000fe200078e00ff */
[----:B------:R-:W-:Y:S01]  /*1690*/  CS2R R12, SRZ ;  /* 0x00000000000c7805 */ /* 0x000fe2000001ff00 */
[----:B------:R-:W-:Y:S01]  /*16a0*/  IMAD.MOV.U32 R10, RZ, RZ, 0x1 ;  /* 0x00000001ff0a7424 */ /* 0x000fe200078e00ff */
[----:B------:R-:W3:Y:S01]  /*16b0*/  LDC R0, c[0x0][0x374] ;  /* 0x0000dd00ff007b82 */ /* 0x000ee20000000800 */
[----:B------:R-:W-:Y:S01]  /*16c0*/  LOP3.LUT R16, R16, 0x80, RZ, 0xc0, !PT ;  /* 0x0000008010107812 */ /* 0x000fe200078ec0ff */
[----:B------:R-:W4:Y:S01]  /*16d0*/  LDCU.64 UR14, c[0x0][0x348] ;  /* 0x00006900ff0e77ac */ /* 0x000f220008000a00 */
[----:B------:R-:W-:Y:S01]  /*16e0*/  USEL UR22, UR6, 0x2, UP1 ;  /* 0x0000000206167887 */ /* 0x000fe20008800000 */
[----:B------:R-:W-:Y:S01]  /*16f0*/  UMOV UR23, URZ ;  /* 0x000000ff00177c82 */ /* 0x000fe20008000000 */
[----:B-1----:R-:W-:-:S04]  /*1700*/  UIADD3 UR5, UPT, UPT, UR4, 0x3f, URZ ;  /* 0x0000003f04057890 */ /* 0x002fc8000fffe0ff */
[----:B------:R-:W-:-:S04]  /*1710*/  USHF.R.S32.HI UR7, URZ, 0x1f, UR5 ;  /* 0x0000001fff077899 */ /* 0x000fc80008011405 */
[----:B------:R-:W-:Y:S02]  /*1720*/  ULEA.HI UR7, UR7, UR5, URZ, 0x6 ;  /* 0x0000000507077291 */ /* 0x000fe4000f8f30ff */
[----:B------:R-:W-:Y:S02]  /*1730*/  UIADD3 UR5, UPT, UPT, UR4, -0x1, URZ ;  /* 0xffffffff04057890 */ /* 0x000fe4000fffe0ff */
[----:B------:R-:W-:Y:S02]  /*1740*/  USHF.R.S32.HI UR7, URZ, 0x6, UR7 ;  /* 0x00000006ff077899 */ /* 0x000fe40008011407 */
[----:B------:R-:W-:Y:S02]  /*1750*/  UISETP.GE.U32.AND UP2, UPT, UR5, -0x7f, UPT ;  /* 0xffffff810500788c */ /* 0x000fe4000bf46070 */
[----:B------:R-:W-:Y:S02]  /*1760*/  UISETP.LT.U32.AND UP0, UPT, UR7, 0xb, UPT ;  /* 0x0000000b0700788c */ /* 0x000fe4000bf01070 */
[----:B------:R-:W-:-:S02]  /*1770*/  UIADD3 UR4, UPT, UPT, UR4, 0x7e, URZ ;  /* 0x0000007e04047890 */ /* 0x000fc4000fffe0ff */
[----:B------:R-:W-:-:S04]  /*1780*/  USEL UR5, UR7, 0xb, UP0 ;  /* 0x0000000b07057887 */ /* 0x000fc80008000000 */
[----:B------:R-:W-:Y:S02]  /*1790*/  UIADD3 UR21, UPT, UPT, UR5, -0x1, URZ ;  /* 0xffffffff05157890 */ /* 0x000fe4000fffe0ff */
[----:B------:R-:W-:Y:S02]  /*17a0*/  @UP2 UIADD3 UR21, UPT, UPT, UR5, URZ, URZ ;  /* 0x000000ff05152290 */ /* 0x000fe4000fffe0ff */
[----:B------:R-:W-:Y:S02]  /*17b0*/  UIADD3 UR24, UPT, UPT, UR7, -UR5, URZ ;  /* 0x8000000507187290 */ /* 0x000fe4000fffe0ff */
[----:B------:R-:W-:Y:S02]  /*17c0*/  UIADD3 UR13, UPT, UPT, UR21, 0x1, URZ ;  /* 0x00000001150d7890 */ /* 0x000fe4000fffe0ff */
[----:B--2-4-:R-:W-:-:S12]  /*17d0*/  UIADD3 UR21, UPT, UPT, -UR21, URZ, URZ ;  /* 0x000000ff15157290 */ /* 0x014fd8000fffe1ff */
.L_x_43:
[----:B------:R-:W-:Y:S01]  /*17e0*/  UISETP.NE.AND UP0, UPT, UR37, URZ, UPT ;  /* 0x000000ff2500728c */ /* 0x000fe2000bf05270 */
[----:B------:R-:W1:Y:S08]  /*17f0*/  S2UR UR37, SR_CgaCtaId ;  /* 0x00000000002579c3 */ /* 0x000e700000008800 */
[----:B------:R-:W-:Y:S05]  /*1800*/  BRA.U UP0, `(.L_x_24) ;  /* 0x0000000100347547 */ /* 0x000fea000b800000 */
[----:B------:R-:W2:Y:S01]  /*1810*/  S2R R2, SR_CgaCtaId ;  /* 0x0000000000027919 */ /* 0x000ea20000008800 */
[----:B------:R-:W-:-:S04]  /*1820*/  MOV R3, 0x400 ;  /* 0x0000040000037802 */ /* 0x000fc80000000f00 */
[----:B--2---:R-:W-:Y:S02]  /*1830*/  LEA R3, R2, R3, 0x18 ;  /* 0x0000000302037211 */ /* 0x004fe400078ec0ff */
[----:B------:R-:W-:-:S03]  /*1840*/  SHF.L.U32 R2, R10, 0x1f, RZ ;  /* 0x0000001f0a027819 */ /* 0x000fc600000006ff */
[----:B------:R-:W-:-:S04]  /*1850*/  IMAD R3, R12, 0x8, R3 ;  /* 0x000000080c037824 */ /* 0x000fc800078e0203 */
[----:B------:R-:W2:Y:S02]  /*1860*/  SYNCS.PHASECHK.TRANS64.TRYWAIT P0, [R3+URZ+0x150], R2 ;  /* 0x00015002030075a7 */ /* 0x000ea400080011ff */
[----:B--2---:R-:W-:Y:S05]  /*1870*/  @!P0 BRA `(.L_x_25) ;  /* 0x000000c4003c8947 */ /* 0x004fea0003800000 */
.L_x_325:
[----:B------:R-:W-:Y:S01]  /*1880*/  VIADD R12, R12, 0x1 ;  /* 0x000000010c0c7836 */ /* 0x000fe20000000000 */
[----:B------:R2:W-:Y:S04]  /*1890*/  SYNCS.ARRIVE.TRANS64.A1T0 RZ, [R3+URZ+0x140], RZ ;  /* 0x000140ff03ff79a7 */ /* 0x0005e800081000ff */
[----:B------:R-:W-:-:S04]  /*18a0*/  ISETP.NE.AND P0, PT, R12, 0x2, PT ;  /* 0x000000020c00780c */ /* 0x000fc80003f05270 */
[----:B------:R-:W-:Y:S02]  /*18b0*/  SEL R12, R12, RZ, P0 ;  /* 0x000000ff0c0c7207 */ /* 0x000fe40000000000 */
[----:B--2---:R-:W-:-:S04]  /*18c0*/  SEL R3, RZ, 0x1, P0 ;  /* 0x00000001ff037807 */ /* 0x004fc80000000000 */
[----:B------:R-:W-:-:S07]  /*18d0*/  LOP3.LUT R10, R10, R3, RZ, 0x3c, !PT ;  /* 0x000000030a0a7212 */ /* 0x000fce00078e3cff */
.L_x_24:
[----:B------:R-:W-:Y:S01]  /*18e0*/  UMOV UR6, 0x400 ;  /* 0x0000040000067882 */ /* 0x000fe20000000000 */
[----:B------:R-:W-:Y:S01]  /*18f0*/  LEA.HI R3, R19, R19, RZ, 0x1 ;  /* 0x0000001313037211 */ /* 0x000fe200078f08ff */
[----:B-1----:R-:W-:Y:S01]  /*1900*/  ULEA UR6, UR37, UR6, 0x18 ;  /* 0x0000000625067291 */ /* 0x002fe2000f8ec0ff */
[----:B------:R-:W-:Y:S01]  /*1910*/  SHF.L.U32 R2, R15, 0x1f, RZ ;  /* 0x0000001f0f027819 */ /* 0x000fe200000006ff */
[----:B------:R-:W-:Y:S01]  /*1920*/  UISETP.GE.U32.AND UP0, UPT, UR4, 0x7f, UPT ;  /* 0x0000007f0400788c */ /* 0x000fe2000bf06070 */
[C---:B------:R-:W-:Y:S01]  /*1930*/  R2UR UR9, R16.reuse ;  /* 0x00000000100972ca */ /* 0x040fe200000e0000 */
[----:B------:R-:W-:Y:S01]  /*1940*/  ULEA UR8, UR23, UR6, 0x3 ;  /* 0x0000000617087291 */ /* 0x000fe2000f8e18ff */
[----:B------:R-:W-:Y:S01]  /*1950*/  IMAD.SHL.U32 R3, R3, 0x80, RZ ;  /* 0x0000008003037824 */ /* 0x000fe200078e00ff */
[----:B------:R-:W-:Y:S01]  /*1960*/  R2UR UR11, R16 ;  /* 0x00000000100b72ca */ /* 0x000fe200000e0000 */
[----:B------:R-:W-:-:S03]  /*1970*/  UMOV UR25, URZ ;  /* 0x000000ff00197c82 */ /* 0x000fc60008000000 */
[----:B------:R-:W-:-:S03]  /*1980*/  R2UR UR35, R3 ;  /* 0x00000000032372ca */ /* 0x000fc600000e0000 */
[----:B------:R1:W2:Y:S01]  /*1990*/  SYNCS.PHASECHK.TRANS64.TRYWAIT P0, [UR8+0x58], R2 ;  /* 0x00005802ff0075a7 */ /* 0x0002a20008001108 */
[----:B------:R-:W-:-:S09]  /*19a0*/  R2UR UR8, R18 ;  /* 0x00000000120872ca */ /* 0x000fd200000e0000 */
[----:B------:R-:W-:-:S04]  /*19b0*/  ULOP3.LUT UR35, UR9, 0xffffff00, UR35, 0xf8, !UPT ;  /* 0xffffff0009237892 */ /* 0x000fc8000f8ef823 */
[----:B------:R-:W-:Y:S01]  /*19c0*/  ULEA UR11, UR8, UR11, 0x8 ;  /* 0x0000000b080b7291 */ /* 0x000fe2000f8e40ff */
[----:B------:R-:W-:Y:S11]  /*19d0*/  BRA.U !UP0, `(.L_x_26) ;  /* 0x0000000108bc7547 */ /* 0x000ff6000b800000 */
[----:B------:R-:W-:Y:S01]  /*19e0*/  UMOV UR16, UR21 ;  /* 0x0000001500107c82 */ /* 0x000fe20008000000 */
[----:B------:R-:W-:Y:S01]  /*19f0*/  UMOV UR17, UR23 ;  /* 0x0000001700117c82 */ /* 0x000fe20008000000 */
[----:B------:R-:W-:-:S05]  /*1a00*/  UMOV UR34, URZ ;  /* 0x000000ff00227c82 */ /* 0x000fca0008000000 */
.L_x_32:
[----:B------:R-:W-:Y:S01]  /*1a10*/  ULEA UR33, UR17, UR6, 0x3 ;  /* 0x0000000611217291 */ /* 0x000fe2000f8e18ff */
[----:B------:R-:W-:Y:S01]  /*1a20*/  @P5 MOV R3, 0x8000 ;  /* 0x0000800000035802 */ /* 0x000fe20000000f00 */
[----:B-12-4-:R-:W-:Y:S10]  /*1a30*/  @P0 BRA `(.L_x_27) ;  /* 0x00000000000c0947 */ /* 0x016ff40003800000 */
[----:B------:R-:W-:-:S04]  /*1a40*/  SHF.L.U32 R5, R15, 0x1f, RZ ;  /* 0x0000001f0f057819 */ /* 0x000fc800000006ff */
[----:B------:R-:W2:Y:S02]  /*1a50*/  SYNCS.PHASECHK.TRANS64.TRYWAIT P0, [UR33+0x58], R5 ;  /* 0x00005805ff0075a7 */ /* 0x000ea40008001121 */
[----:B--2---:R-:W-:Y:S05]  /*1a60*/  @!P0 BRA `(.L_x_28) ;  /* 0x000000c000d48947 */ /* 0x004fea0003800000 */
.L_x_27:
[----:B------:R2:W-:Y:S01]  /*1a70*/  @P5 SYNCS.ARRIVE.TRANS64 RZ, [UR33], R3 ;  /* 0x00000003ffff59a7 */ /* 0x0005e20008000021 */
[----:B------:R-:W-:Y:S02]  /*1a80*/  ULOP3.LUT UR8, UR22, 0x2, URZ, 0xfc, !UPT ;  /* 0x0000000216087892 */ /* 0x000fe4000f8efcff */
[----:B------:R-:W-:Y:S02]  /*1a90*/  UIADD3 UR16, UPT, UPT, UR16, 0x1, URZ ;  /* 0x0000000110107890 */ /* 0x000fe4000fffe0ff */
[----:B------:R-:W-:Y:S02]  /*1aa0*/  UISETP.NE.AND UP0, UPT, UR8, 0x2, UPT ;  /* 0x000000020800788c */ /* 0x000fe4000bf05270 */
[----:B------:R-:W-:-:S07]  /*1ab0*/  UISETP.NE.AND UP2, UPT, UR16, 0x1, UPT ;  /* 0x000000011000788c */ /* 0x000fce000bf45270 */
[----:B------:R-:W-:Y:S05]  /*1ac0*/  BRA.U UP0, `(.L_x_29) ;  /* 0x0000000100047547 */ /* 0x000fea000b800000 */
[----:B------:R-:W-:Y:S05]  /*1ad0*/  BPT.TRAP 0x1 ;  /* 0x000000040000795c */ /* 0x000fea0000300000 */
.L_x_29:
[----:B------:R-:W-:Y:S04]  /*1ae0*/  BSSY.RECONVERGENT B0, `(.L_x_30) ;  /* 0x0000003000007945 */ /* 0x000fe80003800200 */
[----:B------:R-:W-:Y:S05]  /*1af0*/  @!P4 BRA `(.L_x_31) ;  /* 0x000000000004c947 */ /* 0x000fea0003800000 */
[----:B------:R-:W-:Y:S05]  /*1b00*/  BPT.TRAP 0x1 ;  /* 0x000000040000795c */ /* 0x000fea0000300000 */
.L_x_31:
[----:B------:R-:W-:Y:S05]  /*1b10*/  BSYNC.RECONVERGENT B0 ;  /* 0x0000000000007941 */ /* 0x000fea0003800200 */
.L_x_30:
[----:B------:R-:W-:Y:S02]  /*1b20*/  UIADD3 UR23, UPT, UPT, UR17, 0x1, URZ ;  /* 0x0000000111177890 */ /* 0x000fe4000fffe0ff */
[----:B------:R-:W-:Y:S02]  /*1b30*/  UIADD3 UR28, UP1, UPT, UR14, 0x80, URZ ;  /* 0x000000800e1c7890 */ /* 0x000fe4000ff3e0ff */
[----:B------:R-:W-:Y:S02]  /*1b40*/  UISETP.NE.AND UP0, UPT, UR23, 0xb, UPT ;  /* 0x0000000b1700788c */ /* 0x000fe4000bf05270 */
[----:B------:R-:W-:Y:S02]  /*1b50*/  ULOP3.LUT UR33, UR33, 0xfefffff8, URZ, 0xc0, !UPT ;  /* 0xfefffff821217892 */ /* 0x000fe4000f8ec0ff */
[----:B------:R-:W-:Y:S02]  /*1b60*/  USEL UR9, URZ, 0x1, UP0 ;  /* 0x00000001ff097887 */ /* 0x000fe40008000000 */
[----:B------:R-:W-:-:S02]  /*1b70*/  USEL UR23, UR23, URZ, UP0 ;  /* 0x000000ff17177287 */ /* 0x000fc40008000000 */
[----:B------:R-:W-:Y:S02]  /*1b80*/  UIADD3 UR26, UP0, UPT, UR14, 0x180, URZ ;  /* 0x000001800e1a7890 */ /* 0x000fe4000ff1e0ff */
[----:B------:R-:W-:Y:S01]  /*1b90*/  ULEA UR8, UR23, UR6, 0x3 ;  /* 0x0000000617087291 */ /* 0x000fe2000f8e18ff */
[----:B------:R-:W-:Y:S01]  /*1ba0*/  LOP3.LUT R15, R15, UR9, RZ, 0x3c, !PT ;  /* 0x000000090f0f7c12 */ /* 0x000fe2000f8e3cff */
[----:B------:R-:W-:Y:S02]  /*1bb0*/  UIADD3.X UR29, UPT, UPT, URZ, UR15, URZ, UP1, !UPT ;  /* 0x0000000fff1d7290 */ /* 0x000fe40008ffe4ff */
[----:B------:R-:W-:Y:S01]  /*1bc0*/  UIADD3.X UR27, UPT, UPT, URZ, UR15, URZ, UP0, !UPT ;  /* 0x0000000fff1b7290 */ /* 0x000fe200087fe4ff */
[----:B-1----:R-:W-:Y:S01]  /*1bd0*/  SHF.L.U32 R2, R15, 0x1f, RZ ;  /* 0x0000001f0f027819 */ /* 0x002fe200000006ff */
[----:B------:R-:W-:Y:S01]  /*1be0*/  UMOV UR18, 0x0 ;  /* 0x0000000000127882 */ /* 0x000fe20000000000 */
[----:B------:R-:W-:Y:S01]  /*1bf0*/  UMOV UR19, 0x10000000 ;  /* 0x1000000000137882 */ /* 0x000fe20000000000 */
[----:B------:R-:W-:Y:S01]  /*1c00*/  UMOV UR10, UR34 ;  /* 0x00000022000a7c82 */ /* 0x000fe20008000000 */
[----:B------:R4:W1:Y:S01]  /*1c10*/  SYNCS.PHASECHK.TRANS64.TRYWAIT P0, [UR8+0x58], R2 ;  /* 0x00005802ff0075a7 */ /* 0x0008620008001108 */
[----:B------:R-:W-:Y:S01]  /*1c20*/  ULEA UR8, UR17, UR6, 0xd ;  /* 0x0000000611087291 */ /* 0x000fe2000f8e68ff */
[----:B------:R-:W-:Y:S01]  /*1c30*/  UMOV UR12, UR36 ;  /* 0x00000024000c7c82 */ /* 0x000fe20008000000 */
[----:B------:R-:W-:-:S02]  /*1c40*/  UMOV UR9, UR33 ;  /* 0x0000002100097c82 */ /* 0x000fc40008000000 */
[----:B------:R-:W-:Y:S02]  /*1c50*/  UIADD3 UR32, UPT, UPT, UR8, 0xc400, URZ ;  /* 0x0000c40008207890 */ /* 0x000fe4000fffe0ff */
[----:B------:R-:W-:Y:S01]  /*1c60*/  UIADD3 UR8, UPT, UPT, UR8, 0x22400, URZ ;  /* 0x0002240008087890 */ /* 0x000fe2000fffe0ff */
[----:B------:R-:W-:Y:S01]  /*1c70*/  UMOV UR25, UR13 ;  /* 0x0000000d00197c82 */ /* 0x000fe20008000000 */
[----:B------:R-:W-:-:S05]  /*1c80*/  UMOV UR17, UR23 ;  /* 0x0000001700117c82 */ /* 0x000fca0008000000 */
[----:B------:R2:W-:Y:S02]  /*1c90*/  UTMALDG.3D.2CTA [UR32], [UR28], desc[UR18] ;  /* 0x000012201c0075b4 */ /* 0x0005e40008211000 */
[----:B------:R4:W-:Y:S01]  /*1ca0*/  UTMALDG.3D.2CTA [UR8], [UR26], desc[UR18] ;  /* 0x000012081a0075b4 */ /* 0x0009e20008211000 */
[----:B--2---:R-:W-:Y:S01]  /*1cb0*/  UIADD3 UR34, UPT, UPT, UR34, 0x40, URZ ;  /* 0x0000004022227890 */ /* 0x004fe2000fffe0ff */
[----:B------:R-:W-:Y:S11]  /*1cc0*/  BRA.U UP2, `(.L_x_32) ;  /* 0xfffffffd02507547 */ /* 0x000ff6000b83ffff */
.L_x_26:
[----:B-12---:R-:W-:Y:S01]  /*1cd0*/  PLOP3.LUT P0, PT, PT, PT, UP5, 0x80, 0x8 ;  /* 0x000000000008781c */ /* 0x006fe20003f0f058 */
[----:B----4-:R-:W-:Y:S01]  /*1ce0*/  ULEA UR8, UR23, UR6, 0x3 ;  /* 0x0000000617087291 */ /* 0x010fe2000f8e18ff */
[----:B------:R-:W-:Y:S01]  /*1cf0*/  SHF.L.U32 R2, R15, 0x1f, RZ ;  /* 0x0000001f0f027819 */ /* 0x000fe200000006ff */
[----:B------:R-:W-:-:S10]  /*1d00*/  UISETP.GT.AND UP0, UPT, UR7, UR5, UPT ;  /* 0x000000050700728c */ /* 0x000fd4000bf04270 */
[----:B------:R-:W-:Y:S01]  /*1d10*/  @!P0 SYNCS.ARRIVE.TRANS64.A1T0 RZ, [UR6+0xf8], RZ ;  /* 0x0000f8ffffff89a7 */ /* 0x000fe20008100006 */
[----:B------:R1:W2:Y:S01]  /*1d20*/  SYNCS.PHASECHK.TRANS64.TRYWAIT P0, [UR8+0x58], R2 ;  /* 0x00005802ff0075a7 */ /* 0x0002a20008001108 */
[----:B------:R-:W-:Y:S05]  /*1d30*/  BRA.U !UP0, `(.L_x_33) ;  /* 0x0000000108bc7547 */ /* 0x000fea000b800000 */
[----:B------:R-:W-:Y:S01]  /*1d40*/  UIADD3 UR26, UPT, UPT, UR24, UR25, URZ ;  /* 0x00000019181a7290 */ /* 0x000fe2000fffe0ff */
[----:B------:R-:W-:-:S11]  /*1d50*/  UMOV UR27, UR23 ;  /* 0x00000017001b7c82 */ /* 0x000fd60008000000 */
.L_x_39:
[----:B------:R-:W-:Y:S01]  /*1d60*/  ULEA UR17, UR27, UR6, 0x3 ;  /* 0x000000061b117291 */ /* 0x000fe2000f8e18ff */
[----:B--2---:R-:W-:Y:S01]  /*1d70*/  @P5 MOV R3, 0x8000 ;  /* 0x0000800000035802 */ /* 0x004fe20000000f00 */
[----:B-12---:R-:W-:Y:S10]  /*1d80*/  @P0 BRA `(.L_x_34) ;  /* 0x00000000000c0947 */ /* 0x006ff40003800000 */
[----:B------:R-:W-:-:S04]  /*1d90*/  SHF.L.U32 R5, R15, 0x1f, RZ ;  /* 0x0000001f0f057819 */ /* 0x000fc800000006ff */
[----:B------:R-:W2:Y:S02]  /*1da0*/  SYNCS.PHASECHK.TRANS64.TRYWAIT P0, [UR17+0x58], R5 ;  /* 0x00005805ff0075a7 */ /* 0x000ea40008001111 */
[----:B--2---:R-:W-:Y:S05]  /*1db0*/  @!P0 BRA `(.L_x_35) ;  /* 0x000000c000188947 */ /* 0x004fea0003800000 */
.L_x_34:
[----:B------:R2:W-:Y:S01]  /*1dc0*/  @P5 SYNCS.ARRIVE.TRANS64 RZ, [UR17], R3 ;  /* 0x00000003ffff59a7 */ /* 0x0005e20008000011 */
[----:B------:R-:W-:-:S04]  /*1dd0*/  ULOP3.LUT UR8, UR22, 0x2, URZ, 0xfc, !UPT ;  /* 0x0000000216087892 */ /* 0x000fc8000f8efcff */
[----:B------:R-:W-:-:S09]  /*1de0*/  UISETP.NE.AND UP0, UPT, UR8, 0x2, UPT ;  /* 0x000000020800788c */ /* 0x000fd2000bf05270 */
[----:B------:R-:W-:Y:S05]  /*1df0*/  BRA.U UP0, `(.L_x_36) ;  /* 0x0000000100047547 */ /* 0x000fea000b800000 */
[----:B------:R-:W-:Y:S05]  /*1e00*/  BPT.TRAP 0x1 ;  /* 0x000000040000795c */ /* 0x000fea0000300000 */
.L_x_36:
[----:B------:R-:W-:Y:S04]  /*1e10*/  BSSY.RECONVERGENT B0, `(.L_x_37) ;  /* 0x0000003000007945 */ /* 0x000fe80003800200 */
[----:B------:R-:W-:Y:S05]  /*1e20*/  @!P4 BRA `(.L_x_38) ;  /* 0x000000000004c947 */ /* 0x000fea0003800000 */
[----:B------:R-:W-:Y:S05]  /*1e30*/  BPT.TRAP 0x1 ;  /* 0x000000040000795c */ /* 0x000fea0000300000 */
.L_x_38:
[----:B------:R-:W-:Y:S05]  /*1e40*/  BSYNC.RECONVERGENT B0 ;  /* 0x0000000000007941 */ /* 0x000fea0003800200 */
.L_x_37:
[----:B------:R-:W-:Y:S02]  /*1e50*/  UIADD3 UR23, UPT, UPT, UR27, 0x1, URZ ;  /* 0x000000011b177890 */ /* 0x000fe4000fffe0ff */
[----:B------:R-:W-:Y:S02]  /*1e60*/  UIADD3 UR32, UP1, UPT, UR14, 0x80, URZ ;  /* 0x000000800e207890 */ /* 0x000fe4000ff3e0ff */
[----:B------:R-:W-:Y:S02]  /*1e70*/  UISETP.NE.AND UP0, UPT, UR23, 0xb, UPT ;  /* 0x0000000b1700788c */ /* 0x000fe4000bf05270 */
[----:B------:R-:W-:Y:S02]  /*1e80*/  USHF.L.U32 UR18, UR25, 0x6, URZ ;  /* 0x0000000619127899 */ /* 0x000fe400080006ff */
[----:B------:R-:W-:Y:S02]  /*1e90*/  USEL UR9, URZ, 0x1, UP0 ;  /* 0x00000001ff097887 */ /* 0x000fe40008000000 */
[----:B------:R-:W-:-:S02]  /*1ea0*/  USEL UR23, UR23, URZ, UP0 ;  /* 0x000000ff17177287 */ /* 0x000fc40008000000 */
[----:B------:R-:W-:Y:S02]  /*1eb0*/  UIADD3 UR30, UP0, UPT, UR14, 0x180, URZ ;  /* 0x000001800e1e7890 */ /* 0x000fe4000ff1e0ff */
[----:B------:R-:W-:Y:S01]  /*1ec0*/  ULEA UR8, UR23, UR6, 0x3 ;  /* 0x0000000617087291 */ /* 0x000fe2000f8e18ff */
[----:B------:R-:W-:Y:S01]  /*1ed0*/  LOP3.LUT R15, R15, UR9, RZ, 0x3c, !PT ;  /* 0x000000090f0f7c12 */ /* 0x000fe2000f8e3cff */
[----:B------:R-:W-:Y:S02]  /*1ee0*/  ULOP3.LUT UR17, UR17, 0xfefffff8, URZ, 0xc0, !UPT ;  /* 0xfefffff811117892 */ /* 0x000fe4000f8ec0ff */
[----:B------:R-:W-:Y:S01]  /*1ef0*/  UIADD3.X UR33, UPT, UPT, URZ, UR15, URZ, UP1, !UPT ;  /* 0x0000000fff217290 */ /* 0x000fe20008ffe4ff */
[----:B-1----:R-:W-:Y:S01]  /*1f00*/  SHF.L.U32 R2, R15, 0x1f, RZ ;  /* 0x0000001f0f027819 */ /* 0x002fe200000006ff */
[----:B------:R-:W-:Y:S01]  /*1f10*/  UIADD3.X UR31, UPT, UPT, URZ, UR15, URZ, UP0, !UPT ;  /* 0x0000000fff1f7290 */ /* 0x000fe200087fe4ff */
[----:B------:R-:W-:Y:S02]  /*1f20*/  UMOV UR28, 0x0 ;  /* 0x00000000001c7882 */ /* 0x000fe40000000000 */
[----:B------:R4:W1:Y:S01]  /*1f30*/  SYNCS.PHASECHK.TRANS64.TRYWAIT P0, [UR8+0x58], R2 ;  /* 0x00005802ff0075a7 */ /* 0x0008620008001108 */
[----:B------:R-:W-:Y:S01]  /*1f40*/  ULEA UR8, UR27, UR6, 0xd ;  /* 0x000000061b087291 */ /* 0x000fe2000f8e68ff */
[----:B------:R-:W-:Y:S01]  /*1f50*/  UMOV UR29, 0x10000000 ;  /* 0x10000000001d7882 */ /* 0x000fe20000000000 */
[----:B------:R-:W-:-:S02]  /*1f60*/  UMOV UR19, UR35 ;  /* 0x0000002300137c82 */ /* 0x000fc40008000000 */
[----:B------:R-:W-:Y:S02]  /*1f70*/  UIADD3 UR16, UPT, UPT, UR8, 0xc400, URZ ;  /* 0x0000c40008107890 */ /* 0x000fe4000fffe0ff */
[----:B------:R-:W-:Y:S01]  /*1f80*/  UIADD3 UR8, UPT, UPT, UR8, 0x22400, URZ ;  /* 0x0002240008087890 */ /* 0x000fe2000fffe0ff */
[----:B------:R-:W-:Y:S01]  /*1f90*/  UMOV UR20, UR36 ;  /* 0x0000002400147c82 */ /* 0x000fe20008000000 */
[----:B------:R-:W-:Y:S01]  /*1fa0*/  UMOV UR12, UR36 ;  /* 0x00000024000c7c82 */ /* 0x000fe20008000000 */
[----:B------:R-:W-:Y:S01]  /*1fb0*/  UMOV UR9, UR17 ;  /* 0x0000001100097c82 */ /* 0x000fe20008000000 */
[----:B------:R-:W-:Y:S01]  /*1fc0*/  UMOV UR10, UR18 ;  /* 0x00000012000a7c82 */ /* 0x000fe20008000000 */
[----:B------:R-:W-:Y:S02]  /*1fd0*/  UIADD3 UR25, UPT, UPT, UR25, 0x1, URZ ;  /* 0x0000000119197890 */ /* 0x000fe4000fffe0ff */
[----:B------:R4:W-:Y:S01]  /*1fe0*/  UTMALDG.3D.2CTA [UR16], [UR32], desc[UR28] ;  /* 0x00001c10200075b4 */ /* 0x0009e20008211000 */
[----:B------:R-:W-:Y:S01]  /*1ff0*/  UMOV UR27, UR23 ;  /* 0x00000017001b7c82 */ /* 0x000fe20008000000 */
[----:B------:R-:W-:Y:S01]  /*2000*/  UISETP.NE.AND UP0, UPT, UR25, UR26, UPT ;  /* 0x0000001a1900728c */ /* 0x000fe2000bf05270 */
[----:B------:R4:W-:Y:S08]  /*2010*/  UTMALDG.3D.2CTA [UR8], [UR30], desc[UR28] ;  /* 0x00001c081e0075b4 */ /* 0x0009f00008211000 */
[----:B----4-:R-:W-:Y:S05]  /*2020*/  BRA.U UP0, `(.L_x_39) ;  /* 0xfffffffd004c7547 */ /* 0x010fea000b83ffff */
.L_x_33:
[C---:B-1----:R-:W-:Y:S01]  /*2030*/  LEA R2, R14.reuse, UR6, 0x3 ;  /* 0x000000060e027c11 */ /* 0x042fe2000f8e18ff */
[----:B------:R-:W-:Y:S01]  /*2040*/  NOP ;  /* 0x0000000000007918 */ /* 0x000fe20000000000 */
[----:B--2---:R-:W-:Y:S02]  /*2050*/  SHF.L.U32 R3, R13, 0x1f, RZ ;  /* 0x0000001f0d037819 */ /* 0x004fe400000006ff */
[----:B------:R-:W-:Y:S02]  /*2060*/  LEA R4, R14, UR6, 0x4 ;  /* 0x000000060e047c11 */ /* 0x000fe4000f8e20ff */
[----:B------:R-:W1:Y:S02]  /*2070*/  SYNCS.PHASECHK.TRANS64.TRYWAIT P0, [R2+URZ+0x100], R3 ;  /* 0x00010003020075a7 */ /* 0x000e6400080011ff */
[----:B-1----:R-:W-:Y:S05]  /*2080*/  @!P0 BRA `(.L_x_40) ;  /* 0x000000bc007c8947 */ /* 0x002fea0003800000 */
.L_x_328:
[----:B------:R-:W2:Y:S01]  /*2090*/  LDS.128 R4, [R4+0x170] ;  /* 0x0001700004047984 */ /* 0x000ea20000000c00 */
[----:B------:R-:W-:Y:S01]  /*20a0*/  ISETP.GE.AND P0, PT, R68, 0x1, PT ;  /* 0x000000014400780c */ /* 0x000fe20003f06270 */
[----:B-1----:R-:W-:Y:S01]  /*20b0*/  VIADD R2, R2, 0x110 ;  /* 0x0000011002027836 */ /* 0x002fe20000000000 */
[----:B------:R-:W-:Y:S01]  /*20c0*/  @!PT LDS RZ, [RZ] ;  /* 0x00000000fffff984 */ /* 0x000fe20000000800 */
[----:B------:R-:W-:Y:S01]  /*20d0*/  @!PT LDS RZ, [RZ] ;  /* 0x00000000fffff984 */ /* 0x000fe20000000800 */
[----:B------:R-:W-:Y:S01]  /*20e0*/  @!PT LDS RZ, [RZ] ;  /* 0x00000000fffff984 */ /* 0x000fe20000000800 */
[----:B------:R-:W-:Y:S01]  /*20f0*/  @!PT LDS RZ, [RZ] ;  /* 0x00000000fffff984 */ /* 0x000fe20000000800 */
[----:B------:R1:W-:Y:S06]  /*2100*/  MEMBAR.ALL.CTA ;  /* 0x0000000000007992 */ /* 0x0003ec0000008000 */
[----:B-1----:R-:W1:Y:S01]  /*2110*/  FENCE.VIEW.ASYNC.S ;  /* 0x00000000000073c6 */ /* 0x002e620000000000 */
[----:B------:R-:W-:-:S04]  /*2120*/  PRMT R2, RZ, 0x654, R2 ;  /* 0x00000654ff027816 */ /* 0x000fc80000000002 */
[----:B-1----:R1:W-:Y:S01]  /*2130*/  SYNCS.ARRIVE.TRANS64.RED.A1T0 RZ, [R2+URZ], RZ ;  /* 0x000000ff02ff79a7 */ /* 0x0023e200081004ff */
[----:B--2---:R-:W-:-:S13]  /*2140*/  LOP3.LUT P2, RZ, R6, 0x1, RZ, 0xc0, !PT ;  /* 0x0000000106ff7812 */ /* 0x004fda000784c0ff */
[----:B------:R-:W-:Y:S01]  /*2150*/  @P2 SHF.R.U32.HI R3, RZ, 0x10, R5 ;  /* 0x00000010ff032819 */ /* 0x000fe20000011605 */
[----:B------:R-:W-:Y:S01]  /*2160*/  VOTEU.ANY UP0, P2 ;  /* 0x0000000000ff7886 */ /* 0x000fe20001000100 */
[----:B------:R-:W-:Y:S02]  /*2170*/  @P2 MOV R11, R4 ;  /* 0x00000004000b2202 */ /* 0x000fe40000000f00 */
[----:B------:R-:W-:Y:S02]  /*2180*/  @P2 R2UR.BROADCAST UR8, R3 ;  /* 0x00000000030822ca */ /* 0x000fe400008e0000 */
[----:B------:R-:W-:-:S11]  /*2190*/  @P2 LOP3.LUT R8, R5, 0xffff, RZ, 0xc0, !PT ;  /* 0x0000ffff05082812 */ /* 0x000fd600078ec0ff */
[----:B------:R-:W-:Y:S01]  /*21a0*/  @UP0 UMOV UR36, UR8 ;  /* 0x0000000800240c82 */ /* 0x000fe20008000000 */
[----:B-1----:R-:W-:Y:S05]  /*21b0*/  @!P0 BRA `(.L_x_41) ;  /* 0x0000000000b88947 */ /* 0x002fea0003800000 */
[----:B------:R-:W3:Y:S01]  /*21c0*/  LDC.64 R4, c[0x0][0xb18] ;  /* 0x0002c600ff047b82 */ /* 0x000ee20000000a00 */
[----:B------:R-:W-:-:S07]  /*21d0*/  ISETP.NE.AND P3, PT, R68, 0x1, PT ;  /* 0x000000014400780c */ /* 0x000fce0003f65270 */
[----:B------:R-:W1:Y:S08]  /*21e0*/  LDC.64 R6, c[0x0][0xb10] ;  /* 0x0002c400ff067b82 */ /* 0x000e700000000a00 */
[----:B------:R-:W2:Y:S08]  /*21f0*/  LDC R17, c[0x0][0xb20] ;  /* 0x0002c800ff117b82 */ /* 0x000eb00000000800 */
[----:B------:R-:W4:Y:S01]  /*2200*/  LDC R18, c[0x0][0xb0c] ;  /* 0x0002c300ff127b82 */ /* 0x000f220000000800 */
[----:B---3--:R-:W-:Y:S01]  /*2210*/  IMAD.HI.U32 R22, R0, R5, RZ ;  /* 0x0000000500167227 */ /* 0x008fe200078e00ff */
[----:B------:R-:W-:-:S06]  /*2220*/  ISETP.NE.AND P0, PT, R4, 0x1, PT ;  /* 0x000000010400780c */ /* 0x000fcc0003f05270 */
[----:B------:R-:W3:Y:S01]  /*2230*/  LDC.64 R2, c[0x0][0xb28] ;  /* 0x0002ca00ff027b82 */ /* 0x000ee20000000a00 */
[----:B-1----:R-:W-:-:S04]  /*2240*/  IMAD.HI.U32 R20, R9, R6, RZ ;  /* 0x0000000609147227 */ /* 0x002fc800078e00ff */
[----:B------:R-:W-:Y:S01]  /*2250*/  IMAD.HI.U32 R24, R11, R6, RZ ;  /* 0x000000060b187227 */ /* 0x000fe200078e00ff */
[----:B------:R-:W-:Y:S02]  /*2260*/  SHF.R.U32.HI R20, RZ, R7, R20 ;  /* 0x00000007ff147219 */ /* 0x000fe40000011614 */
[----:B--2---:R-:W-:Y:S01]  /*2270*/  SHF.R.U32.HI R19, RZ, R17, R22 ;  /* 0x00000011ff137219 */ /* 0x004fe20000011616 */
[----:B------:R-:W-:Y:S01]  /*2280*/  IMAD.HI.U32 R22, R8, R5, RZ ;  /* 0x0000000508167227 */ /* 0x000fe200078e00ff */
[----:B------:R-:W-:Y:S02]  /*2290*/  SHF.R.U32.HI R24, RZ, R7, R24 ;  /* 0x00000007ff187219 */ /* 0x000fe40000011618 */
[----:B------:R-:W-:Y:S02]  /*22a0*/  SEL R19, R0, R19, !P0 ;  /* 0x0000001300137207 */ /* 0x000fe40004000000 */
[----:B------:R-:W-:Y:S02]  /*22b0*/  SHF.R.U32.HI R17, RZ, R17, R22 ;  /* 0x00000011ff117219 */ /* 0x000fe40000011616 */
[----:B----4-:R-:W-:-:S02]  /*22c0*/  ISETP.NE.AND P1, PT, R18, 0x1, PT ;  /* 0x000000011200780c */ /* 0x010fc40003f25270 */
[----:B------:R-:W-:Y:S02]  /*22d0*/  SEL R17, R8, R17, !P0 ;  /* 0x0000001108117207 */ /* 0x000fe40004000000 */
[----:B------:R-:W-:Y:S02]  /*22e0*/  SEL R21, R9, R20, !P1 ;  /* 0x0000001409157207 */ /* 0x000fe40004800000 */
[----:B------:R-:W-:Y:S01]  /*22f0*/  SEL R5, R11, R24, !P1 ;  /* 0x000000180b057207 */ /* 0x000fe20004800000 */
[----:B---3--:R-:W-:Y:S01]  /*2300*/  IMAD.HI.U32 R20, R19, R2, RZ ;  /* 0x0000000213147227 */ /* 0x008fe200078e00ff */
[----:B------:R-:W-:-:S03]  /*2310*/  IADD3 R7, PT, PT, -R17, RZ, RZ ;  /* 0x000000ff11077210 */ /* 0x000fc60007ffe1ff */
        /* <DEDUP_REMOVED lines=11> */
[----:B------:R-:W-:-:S04]  /*23d0*/  @!P0 IMAD.HI.U32 R20, R5, R2, RZ ;  /* 0x0000000205148227 */ /* 0x000fc800078e00ff */
[----:B------:R-:W-:Y:S01]  /*23e0*/  IMAD.MOV R2, RZ, RZ, -R6 ;  /* 0x000000ffff027224 */ /* 0x000fe200078e0a06 */
[----:B------:R-:W-:-:S03]  /*23f0*/  @!P0 SHF.R.U32.HI R20, RZ, R3, R20 ;  /* 0x00000003ff148219 */ /* 0x000fc60000011614 */
[----:B------:R-:W-:Y:S01]  /*2400*/  IMAD R2, R68, R2, R17 ;  /* 0x0000000244027224 */ /* 0x000fe200078e0211 */
        /* <DEDUP_REMOVED lines=9> */
.L_x_41:
[----:B------:R-:W1:Y:S02]  /*24a0*/  LDCU UR8, c[0x0][0xb30] ;  /* 0x00016600ff0877ac */ /* 0x000e640008000800 */
[----:B-1----:R-:W-:-:S09]  /*24b0*/  UISETP.NE.AND UP0, UPT, UR8, 0x1, UPT ;  /* 0x000000010800788c */ /* 0x002fd2000bf05270 */
[----:B------:R-:W-:Y:S05]  /*24c0*/  BRA.U UP0, `(.L_x_42) ;  /* 0x0000000100407547 */ /* 0x000fea000b800000 */
[----:B------:R-:W1:Y:S08]  /*24d0*/  LDC.64 R4, c[0x0][0xb10] ;  /* 0x0002c400ff047b82 */ /* 0x000e700000000a00 */
[----:B------:R-:W2:Y:S08]  /*24e0*/  LDC.64 R2, c[0x0][0xb18] ;  /* 0x0002c600ff027b82 */ /* 0x000eb00000000a00 */
[----:B------:R-:W4:Y:S08]  /*24f0*/  LDC R6, c[0x0][0xb20] ;  /* 0x0002c800ff067b82 */ /* 0x000f300000000800 */
[----:B------:R-:W3:Y:S01]  /*2500*/  LDC R18, c[0x0][0xb0c] ;  /* 0x0002c300ff127b82 */ /* 0x000ee20000000800 */
[----:B-1----:R-:W-:-:S05]  /*2510*/  IMAD.HI.U32 R4, R11, R4, RZ ;  /* 0x000000040b047227 */ /* 0x002fca00078e00ff */
[----:B------:R-:W-:Y:S01]  /*2520*/  SHF.R.U32.HI R4, RZ, R5, R4 ;  /* 0x00000005ff047219 */ /* 0x000fe20000011604 */
[----:B--2---:R-:W-:Y:S01]  /*2530*/  IMAD.HI.U32 R3, R8, R3, RZ ;  /* 0x0000000308037227 */ /* 0x004fe200078e00ff */
[----:B------:R-:W-:-:S04]  /*2540*/  ISETP.NE.AND P0, PT, R2, 0x1, PT ;  /* 0x000000010200780c */ /* 0x000fc80003f05270 */
[----:B----4-:R-:W-:-:S04]  /*2550*/  SHF.R.U32.HI R3, RZ, R6, R3 ;  /* 0x00000006ff037219 */ /* 0x010fc80000011603 */
[----:B------:R-:W-:Y:S02]  /*2560*/  SEL R3, R8, R3, !P0 ;  /* 0x0000000308037207 */ /* 0x000fe40004000000 */
[----:B---3--:R-:W-:-:S04]  /*2570*/  ISETP.NE.AND P1, PT, R18, 0x1, PT ;  /* 0x000000011200780c */ /* 0x008fc80003f25270 */
[----:B------:R-:W-:-:S05]  /*2580*/  SEL R4, R11, R4, !P1 ;  /* 0x000000040b047207 */ /* 0x000fca0004800000 */
[----:B------:R-:W-:Y:S02]  /*2590*/  IMAD.IADD R5, R3, 0x1, -R4 ;  /* 0x0000000103057824 */ /* 0x000fe400078e0a04 */
[----:B------:R-:W-:Y:S02]  /*25a0*/  IMAD.IADD R3, R4, 0x1, -R3 ;  /* 0x0000000104037824 */ /* 0x000fe400078e0a03 */
[----:B------:R-:W-:Y:S02]  /*25b0*/  IMAD R11, R5, R18, R11 ;  /* 0x00000012050b7224 */ /* 0x000fe400078e020b */
[----:B------:R-:W-:-:S07]  /*25c0*/  IMAD R8, R3, R2, R8 ;  /* 0x0000000203087224 */ /* 0x000fce00078e0208 */
.L_x_42:
[----:B------:R-:W-:Y:S01]  /*25d0*/  VIADD R14, R14, 0x1 ;  /* 0x000000010e0e7836 */ /* 0x000fe20000000000 */
[----:B------:R-:W-:Y:S01]  /*25e0*/  UPLOP3.LUT UP5, UPT, UPT, UPT, UPT, 0x80, 0x8 ;  /* 0x000000000008789c */ /* 0x000fe20003faf070 */
[----:B------:R-:W-:Y:S02]  /*25f0*/  IMAD.IADD R19, R11, 0x1, R180 ;  /* 0x000000010b137824 */ /* 0x000fe400078e02b4 */
[----:B------:R-:W-:Y:S01]  /*2600*/  IMAD.IADD R18, R8, 0x1, R181 ;  /* 0x0000000108127824 */ /* 0x000fe200078e02b5 */
[----:B------:R-:W-:-:S04]  /*2610*/  ISETP.NE.AND P0, PT, R14, 0x2, PT ;  /* 0x000000020e00780c */ /* 0x000fc80003f05270 */
[----:B------:R-:W-:Y:S02]  /*2620*/  SEL R2, RZ, 0x1, P0 ;  /* 0x00000001ff027807 */ /* 0x000fe40000000000 */
[----:B------:R-:W-:Y:S02]  /*2630*/  SEL R14, R14, RZ, P0 ;  /* 0x000000ff0e0e7207 */ /* 0x000fe40000000000 */
[----:B------:R-:W-:Y:S01]  /*2640*/  LOP3.LUT R13, R13, R2, RZ, 0x3c, !PT ;  /* 0x000000020d0d7212 */ /* 0x000fe200078e3cff */
[----:B------:R-:W-:Y:S06]  /*2650*/  @P2 BRA `(.L_x_43) ;  /* 0xfffffff000602947 */ /* 0x000fec000383ffff */
[----:B------:R-:W-:Y:S01]  /*2660*/  UIADD3 UR6, UPT, UPT, UR6, 0x58, URZ ;  /* 0x0000005806067890 */ /* 0x000fe2000fffe0ff */
[----:B------:R-:W-:-:S03]  /*2670*/  SHF.L.U32 R3, R15, 0x1f, RZ ;  /* 0x0000001f0f037819 */ /* 0x000fc600000006ff */
[----:B------:R-:W-:-:S09]  /*2680*/  ULEA UR4, UR23, UR6, 0x3 ;  /* 0x0000000617047291 */ /* 0x000fd2000f8e18ff */
[----:B------:R-:W1:Y:S02]  /*2690*/  SYNCS.PHASECHK.TRANS64.TRYWAIT P0, [UR4], R3 ;  /* 0x00000003ff0075a7 */ /* 0x000e640008001104 */
[----:B-1----:R-:W-:Y:S05]  /*26a0*/  @!P0 BRA `(.L_x_44) ;  /* 0x000000b800088947 */ /* 0x002fea0003800000 */
.L_x_330:
[----:B------:R-:W-:-:S04]  /*26b0*/  UIADD3 UR5, UPT, UPT, UR23, 0x1, URZ ;  /* 0x0000000117057890 */ /* 0x000fc8000fffe0ff */
[----:B------:R-:W-:-:S04]  /*26c0*/  UISETP.NE.AND UP0, UPT, UR5, 0xb, UPT ;  /* 0x0000000b0500788c */ /* 0x000fc8000bf05270 */
[----:B------:R-:W-:Y:S02]  /*26d0*/  USEL UR7, URZ, 0x1, UP0 ;  /* 0x00000001ff077887 */ /* 0x000fe40008000000 */
[----:B------:R-:W-:-:S04]  /*26e0*/  USEL UR5, UR5, URZ, UP0 ;  /* 0x000000ff05057287 */ /* 0x000fc80008000000 */
[----:B------:R-:W-:Y:S01]  /*26f0*/  ULEA UR4, UR5, UR6, 0x3 ;  /* 0x0000000605047291 */ /* 0x000fe2000f8e18ff */
[----:B------:R-:W-:-:S04]  /*2700*/  LOP3.LUT R2, R15, UR7, RZ, 0x3c, !PT ;  /* 0x000000070f027c12 */ /* 0x000fc8000f8e3cff */
[----:B-1----:R-:W-:-:S04]  /*2710*/  SHF.L.U32 R3, R2, 0x1f, RZ ;  /* 0x0000001f02037819 */ /* 0x002fc800000006ff */
[----:B------:R-:W1:Y:S02]  /*2720*/  SYNCS.PHASECHK.TRANS64.TRYWAIT P0, [UR4], R3 ;  /* 0x00000003ff0075a7 */ /* 0x000e640008001104 */
[----:B-1----:R-:W-:Y:S05]  /*2730*/  @!P0 BRA `(.L_x_45) ;  /* 0x000000b400fc8947 */ /* 0x002fea0003800000 */
.L_x_332:
        /* <DEDUP_REMOVED lines=9> */
.L_x_334:
        /* <DEDUP_REMOVED lines=9> */
.L_x_336:
        /* <DEDUP_REMOVED lines=9> */
.L_x_338:
        /* <DEDUP_REMOVED lines=9> */
.L_x_340:
        /* <DEDUP_REMOVED lines=9> */
.L_x_342:
        /* <DEDUP_REMOVED lines=9> */
.L_x_344:
        /* <DEDUP_REMOVED lines=9> */
.L_x_346:
        /* <DEDUP_REMOVED lines=9> */
.L_x_348:
[----:B------:R-:W-:-:S04]  /*2bc0*/  UIADD3 UR5, UPT, UPT, UR5, 0x1, URZ ;  /* 0x0000000105057890 */ /* 0x000fc8000fffe0ff */
[----:B------:R-:W-:-:S04]  /*2bd0*/  UISETP.NE.AND UP0, UPT, UR5, 0xb, UPT ;  /* 0x0000000b0500788c */ /* 0x000fc8000bf05270 */
[----:B------:R-:W-:Y:S02]  /*2be0*/  USEL UR4, URZ, 0x1, UP0 ;  /* 0x00000001ff047887 */ /* 0x000fe40008000000 */
[----:B------:R-:W-:-:S04]  /*2bf0*/  USEL UR5, UR5, URZ, UP0 ;  /* 0x000000ff05057287 */ /* 0x000fc80008000000 */
[----:B------:R-:W-:Y:S01]  /*2c00*/  ULEA UR5, UR5, UR6, 0x3 ;  /* 0x0000000605057291 */ /* 0x000fe2000f8e18ff */
[----:B-1----:R-:W-:-:S04]  /*2c10*/  LOP3.LUT R3, R2, UR4, RZ, 0x3c, !PT ;  /* 0x0000000402037c12 */ /* 0x002fc8000f8e3cff */
[----:B------:R-:W-:Y:S01]  /*2c20*/  SHF.L.U32 R3, R3, 0x1f, RZ ;  /* 0x0000001f03037819 */ /* 0x000fe200000006ff */
[----:B---3--:R-:W-:-:S07]  /*2c30*/  IMAD.U32 R0, RZ, RZ, UR5 ;  /* 0x00000005ff007e24 */ /* 0x008fce000f8e00ff */
.L_x_54:
[----:B-1----:R1:W2:Y:S02]  /*2c40*/  SYNCS.PHASECHK.TRANS64.TRYWAIT P0, [R0+URZ], R3 ;  /* 0x00000003000075a7 */ /* 0x0022a400080011ff */
[----:B--2---:R-:W-:Y:S05]  /*2c50*/  @!P0 NANOSLEEP.SYNCS 0x989680 ;  /* 0x009896800000895d */ /* 0x004fea0003900000 */
[----:B------:R-:W2:Y:S02]  /*2c60*/  @!P0 SYNCS.PHASECHK.TRANS64 P0, [R0+URZ], R3 ;  /* 0x00000003000085a7 */ /* 0x000ea400080010ff */
[----:B--2---:R-:W-:Y:S05]  /*2c70*/  @P0 EXIT ;  /* 0x000000000000094d */ /* 0x004fea0003800000 */
[----:B------:R-:W-:Y:S05]  /*2c80*/  BRA `(.L_x_54) ;  /* 0xfffffffc00ec7947 */ /* 0x000fea000383ffff */
.L_x_23:
[----:B------:R-:W-:-:S04]  /*2c90*/  UISETP.NE.AND UP1, UPT, UR37, URZ, UPT ;  /* 0x000000ff2500728c */ /* 0x000fc8000bf25270 */
[----:B------:R-:W-:-:S09]  /*2ca0*/  UISETP.NE.OR UP1, UPT, UR10, 0x1, UP1 ;  /* 0x000000010a00788c */ /* 0x000fd20008f25670 */
[----:B------:R-:W-:Y:S05]  /*2cb0*/  BRA.U UP1, `(.L_x_55) ;  /* 0x00000005014c7547 */ /* 0x000fea000b800000 */
[----:B------:R-:W-:Y:S01]  /*2cc0*/  HFMA2 R11, -RZ, RZ, 0, 0 ;  /* 0x00000000ff0b7431 */ /* 0x000fe200000001ff */
[----:B------:R-:W-:Y:S01]  /*2cd0*/  ISETP.GE.U32.AND P2, PT, R10, 0x2, PT ;  /* 0x000000020a00780c */ /* 0x000fe20003f46070 */
[----:B------:R-:W-:Y:S01]  /*2ce0*/  IMAD.MOV.U32 R12, RZ, RZ, 0x1 ;  /* 0x00000001ff0c7424 */ /* 0x000fe200078e00ff */
[----:B------:R-:W-:Y:S01]  /*2cf0*/  CS2R R8, SRZ ;  /* 0x0000000000087805 */ /* 0x000fe2000001ff00 */
[----:B------:R-:W-:Y:S01]  /*2d00*/  IMAD.MOV.U32 R3, RZ, RZ, RZ ;  /* 0x000000ffff037224 */ /* 0x000fe200078e00ff */
[----:B------:R-:W-:Y:S01]  /*2d10*/  UMOV UR4, 0x400 ;  /* 0x0000040000047882 */ /* 0x000fe20000000000 */
[----:B------:R-:W-:Y:S01]  /*2d20*/  UMOV UR6, URZ ;  /* 0x000000ff00067c82 */ /* 0x000fe20008000000 */
[----:B------:R-:W-:-:S12]  /*2d30*/  ULEA UR37, UR37, UR4, 0x18 ;  /* 0x0000000425257291 */ /* 0x000fd8000f8ec0ff */
.L_x_59:
[----:B------:R-:W-:Y:S02]  /*2d40*/  LEA R0, R3, UR37, 0x3 ;  /* 0x0000002503007c11 */ /* 0x000fe4000f8e18ff */
[----:B------:R-:W-:-:S03]  /*2d50*/  SHF.L.U32 R5, R8, 0x1f, RZ ;  /* 0x0000001f08057819 */ /* 0x000fc600000006ff */
[----:B------:R-:W-:Y:S01]  /*2d60*/  VIADD R4, R0, 0x150 ;  /* 0x0000015000047836 */ /* 0x000fe20000000000 */
[----:B------:R-:W1:Y:S02]  /*2d70*/  SYNCS.PHASECHK.TRANS64.TRYWAIT P0, [R0+URZ+0x140], R5 ;  /* 0x00014005000075a7 */ /* 0x000e6400080011ff */
[----:B-1----:R-:W-:Y:S05]  /*2d80*/  @!P0 BRA `(.L_x_56) ;  /* 0x000000b400408947 */ /* 0x002fea0003800000 */
.L_x_349:
[----:B------:R-:W-:Y:S01]  /*2d90*/  ULEA UR5, UR6, UR37, 0x3 ;  /* 0x0000002506057291 */ /* 0x000fe2000f8e18ff */
[----:B------:R-:W-:Y:S01]  /*2da0*/  PRMT R4, RZ, 0x654, R4 ;  /* 0x00000654ff047816 */ /* 0x000fe20000000004 */
[----:B-1----:R-:W-:Y:S01]  /*2db0*/  @!P2 IMAD.MOV.U32 R5, RZ, RZ, 0x10 ;  /* 0x00000010ff05a424 */ /* 0x002fe200078e00ff */
[----:B------:R-:W-:Y:S01]  /*2dc0*/  SHF.L.U32 R7, R12, 0x1f, RZ ;  /* 0x0000001f0c077819 */ /* 0x000fe200000006ff */
[----:B------:R-:W-:Y:S01]  /*2dd0*/  UIADD3 UR4, UPT, UPT, UR5, 0x100, URZ ;  /* 0x0000010005047890 */ /* 0x000fe2000fffe0ff */
[----:B------:R1:W-:Y:S05]  /*2de0*/  SYNCS.ARRIVE.TRANS64.RED.A1T0 RZ, [R4+URZ], RZ ;  /* 0x000000ff04ff79a7 */ /* 0x0003ea00081004ff */
[----:B------:R-:W-:Y:S01]  /*2df0*/  IMAD.U32 R13, RZ, RZ, UR4 ;  /* 0x00000004ff0d7e24 */ /* 0x000fe2000f8e00ff */
[----:B------:R-:W2:Y:S04]  /*2e00*/  SYNCS.PHASECHK.TRANS64.TRYWAIT P0, [UR5+0x110], R7 ;  /* 0x00011007ff0075a7 */ /* 0x000ea80008001105 */
[----:B------:R-:W-:Y:S01]  /*2e10*/  PRMT R13, R10, 0x654, R13 ;  /* 0x000006540a0d7816 */ /* 0x000fe2000000000d */
[----:B-12---:R-:W-:Y:S06]  /*2e20*/  @!P0 BRA `(.L_x_57) ;  /* 0x000000b4002c8947 */ /* 0x006fec0003800000 */
.L_x_351:
[----:B------:R-:W-:Y:S01]  /*2e30*/  ULEA UR4, UR6, UR37, 0x4 ;  /* 0x0000002506047291 */ /* 0x000fe2000f8e20ff */
[----:B------:R-:W-:Y:S01]  /*2e40*/  SEL R2, R13, R2, !P2 ;  /* 0x000000020d027207 */ /* 0x000fe20005000000 */
[----:B------:R-:W-:Y:S01]  /*2e50*/  UIADD3 UR5, UPT, UPT, UR5, 0x100, URZ ;  /* 0x0000010005057890 */ /* 0x000fe2000fffe0ff */
[----:B-1----:R-:W-:Y:S01]  /*2e60*/  LEA R0, R11, UR37, 0x3 ;  /* 0x000000250b007c11 */ /* 0x002fe2000f8e18ff */
[----:B------:R-:W-:Y:S01]  /*2e70*/  UIADD3 UR4, UPT, UPT, UR4, 0x170, URZ ;  /* 0x0000017004047890 */ /* 0x000fe2000fffe0ff */
[----:B------:R1:W-:Y:S01]  /*2e80*/  @!P2 SYNCS.ARRIVE.TRANS64.RED RZ, [R2+URZ], R5 ;  /* 0x0000000502ffa9a7 */ /* 0x0003e200080004ff */
[----:B------:R-:W-:Y:S01]  /*2e90*/  UIADD3 UR6, UPT, UPT, UR6, 0x1, URZ ;  /* 0x0000000106067890 */ /* 0x000fe2000fffe0ff */
[----:B------:R-:W-:-:S03]  /*2ea0*/  VIADD R3, R3, 0x1 ;  /* 0x0000000103037836 */ /* 0x000fc60000000000 */
[----:B------:R-:W-:Y:S02]  /*2eb0*/  UISETP.NE.AND UP0, UPT, UR6, 0x2, UPT ;  /* 0x000000020600788c */ /* 0x000fe4000bf05270 */
[----:B------:R-:W-:Y:S01]  /*2ec0*/  ISETP.NE.AND P0, PT, R3, 0x2, PT ;  /* 0x000000020300780c */ /* 0x000fe20003f05270 */
[----:B------:R-:W-:Y:S06]  /*2ed0*/  UGETNEXTWORKID.BROADCAST [UR4], [UR5] ;  /* 0x00000000040073ca */ /* 0x000fec0008000100 */
[----:B------:R-:W-:Y:S02]  /*2ee0*/  USEL UR4, URZ, 0x1, UP0 ;  /* 0x00000001ff047887 */ /* 0x000fe40008000000 */
[----:B------:R-:W-:-:S04]  /*2ef0*/  USEL UR6, UR6, URZ, UP0 ;  /* 0x000000ff06067287 */ /* 0x000fc80008000000 */
[----:B------:R-:W-:Y:S02]  /*2f00*/  LOP3.LUT R12, R12, UR4, RZ, 0x3c, !PT ;  /* 0x000000040c0c7c12 */ /* 0x000fe4000f8e3cff */
[----:B-1----:R-:W-:-:S04]  /*2f10*/  SHF.L.U32 R5, R9, 0x1f, RZ ;  /* 0x0000001f09057819 */ /* 0x002fc800000006ff */
[----:B------:R-:W1:Y:S02]  /*2f20*/  SYNCS.PHASECHK.TRANS64.TRYWAIT P1, [R0+URZ+0x100], R5 ;  /* 0x00010005000075a7 */ /* 0x000e6400080211ff */
[----:B-1----:R-:W-:Y:S05]  /*2f30*/  @!P1 BRA `(.L_x_58) ;  /* 0x000000b400009947 */ /* 0x002fea0003800000 */
.L_x_352:
[----:B------:R-:W-:Y:S01]  /*2f40*/  LEA R4, R11, UR37, 0x4 ;  /* 0x000000250b047c11 */ /* 0x000fe2000f8e20ff */
[----:B-1----:R-:W-:Y:S01]  /*2f50*/  VIADD R0, R0, 0x110 ;  /* 0x0000011000007836 */ /* 0x002fe20000000000 */
[----:B------:R-:W-:Y:S01]  /*2f60*/  SEL R3, R3, RZ, P0 ;  /* 0x000000ff03037207 */ /* 0x000fe20000000000 */
[----:B------:R-:W-:-:S03]  /*2f70*/  VIADD R11, R11, 0x1 ;  /* 0x000000010b0b7836 */ /* 0x000fc60000000000 */
[----:B------:R-:W1:Y:S01]  /*2f80*/  LDS.128 R4, [R4+0x170] ;  /* 0x0001700004047984 */ /* 0x000e620000000c00 */
[----:B------:R-:W-:Y:S02]  /*2f90*/  PRMT R0, RZ, 0x654, R0 ;  /* 0x00000654ff007816 */ /* 0x000fe40000000000 */
[C---:B------:R-:W-:Y:S01]  /*2fa0*/  ISETP.NE.AND P1, PT, R11.reuse, 0x2, PT ;  /* 0x000000020b00780c */ /* 0x040fe20003f25270 */
[----:B------:R-:W-:Y:S01]  /*2fb0*/  @!PT LDS RZ, [RZ] ;  /* 0x00000000fffff984 */ /* 0x000fe20000000800 */
[----:B------:R-:W-:Y:S01]  /*2fc0*/  @!PT LDS RZ, [RZ] ;  /* 0x00000000fffff984 */ /* 0x000fe20000000800 */
[----:B------:R-:W-:Y:S01]  /*2fd0*/  @!PT LDS RZ, [RZ] ;  /* 0x00000000fffff984 */ /* 0x000fe20000000800 */
[----:B------:R-:W-:Y:S01]  /*2fe0*/  @!PT LDS RZ, [RZ] ;  /* 0x00000000fffff984 */ /* 0x000fe20000000800 */
[----:B------:R2:W-:Y:S06]  /*2ff0*/  MEMBAR.ALL.CTA ;  /* 0x0000000000007992 */ /* 0x0005ec0000008000 */
[----:B--2---:R-:W2:Y:S01]  /*3000*/  FENCE.VIEW.ASYNC.S ;  /* 0x00000000000073c6 */ /* 0x004ea20000000000 */
[----:B------:R-:W-:Y:S01]  /*3010*/  SEL R11, R11, RZ, P1 ;  /* 0x000000ff0b0b7207 */ /* 0x000fe20000800000 */
[----:B--2---:R2:W-:Y:S01]  /*3020*/  SYNCS.ARRIVE.TRANS64.RED.A1T0 RZ, [R0+URZ], RZ ;  /* 0x000000ff00ff79a7 */ /* 0x0045e200081004ff */
[----:B-1----:R-:W-:-:S02]  /*3030*/  LOP3.LUT P3, RZ, R6, 0x1, RZ, 0xc0, !PT ;  /* 0x0000000106ff7812 */ /* 0x002fc4000786c0ff */
[----:B------:R-:W-:-:S04]  /*3040*/  SEL R5, RZ, 0x1, P0 ;  /* 0x00000001ff057807 */ /* 0x000fc80000000000 */
[----:B------:R-:W-:Y:S02]  /*3050*/  LOP3.LUT R8, R8, R5, RZ, 0x3c, !PT ;  /* 0x0000000508087212 */ /* 0x000fe400078e3cff */
[----:B--2---:R-:W-:-:S04]  /*3060*/  SEL R0, RZ, 0x1, P1 ;  /* 0x00000001ff007807 */ /* 0x004fc80000800000 */
[----:B------:R-:W-:Y:S01]  /*3070*/  LOP3.LUT R9, R9, R0, RZ, 0x3c, !PT ;  /* 0x0000000009097212 */ /* 0x000fe200078e3cff */
[----:B------:R-:W-:Y:S06]  /*3080*/  @P3 BRA `(.L_x_59) ;  /* 0xfffffffc002c3947 */ /* 0x000fec000383ffff */
[----:B------:R-:W-:Y:S01]  /*3090*/  ULEA UR5, UR6, UR37, 0x3 ;  /* 0x0000002506057291 */ /* 0x000fe2000f8e18ff */
[----:B------:R-:W-:-:S08]  /*30a0*/  SHF.L.U32 R3, R12, 0x1f, RZ ;  /* 0x0000001f0c037819 */ /* 0x000fd000000006ff */
[----:B------:R-:W1:Y:S02]  /*30b0*/  SYNCS.PHASECHK.TRANS64 P0, [UR5+0x110], R3 ;  /* 0x00011003ff0075a7 */ /* 0x000e640008001005 */
[----:B-1----:R-:W-:Y:S05]  /*30c0*/  @P0 BRA `(.L_x_60) ;  /* 0x0000000000080947 */ /* 0x002fea0003800000 */
[----:B------:R-:W1:Y:S02]  /*30d0*/  SYNCS.PHASECHK.TRANS64.TRYWAIT P0, [UR5+0x110], R3 ;  /* 0x00011003ff0075a7 */ /* 0x000e640008001105 */
[----:B-1----:R-:W-:Y:S05]  /*30e0*/  @!P0 BRA `(.L_x_61) ;  /* 0x000000b000a88947 */ /* 0x002fea0003800000 */
.L_x_60:
[----:B------:R-:W-:-:S04]  /*30f0*/  UIADD3 UR4, UPT, UPT, UR6, 0x1, URZ ;  /* 0x0000000106047890 */ /* 0x000fc8000fffe0ff */
[----:B------:R-:W-:-:S04]  /*3100*/  UISETP.NE.AND UP0, UPT, UR4, 0x2, UPT ;  /* 0x000000020400788c */ /* 0x000fc8000bf05270 */
[----:B------:R-:W-:Y:S02]  /*3110*/  USEL UR7, URZ, 0x1, UP0 ;  /* 0x00000001ff077887 */ /* 0x000fe40008000000 */
[----:B------:R-:W-:-:S04]  /*3120*/  USEL UR4, UR4, URZ, UP0 ;  /* 0x000000ff04047287 */ /* 0x000fc80008000000 */
[----:B------:R-:W-:Y:S01]  /*3130*/  ULEA UR4, UR4, UR37, 0x3 ;  /* 0x0000002504047291 */ /* 0x000fe2000f8e18ff */
[----:B-1----:R-:W-:-:S04]  /*3140*/  LOP3.LUT R3, R12, UR7, RZ, 0x3c, !PT ;  /* 0x000000070c037c12 */ /* 0x002fc8000f8e3cff */
[----:B------:R-:W-:-:S04]  /*3150*/  SHF.L.U32 R0, R3, 0x1f, RZ ;  /* 0x0000001f03007819 */ /* 0x000fc800000006ff */
[----:B------:R-:W1:Y:S02]  /*3160*/  SYNCS.PHASECHK.TRANS64 P0, [UR4+0x110], R0 ;  /* 0x00011000ff0075a7 */ /* 0x000e640008001004 */
[----:B-1----:R-:W-:Y:S05]  /*3170*/  @P0 EXIT ;  /* 0x000000000000094d */ /* 0x002fea0003800000 */
[----:B------:R-:W-:Y:S02]  /*3180*/  SHF.L.U32 R3, R3, 0x1f, RZ ;  /* 0x0000001f03037819 */ /* 0x000fe400000006ff */
[----:B------:R-:W-:-:S07]  /*3190*/  MOV R0, UR4 ;  /* 0x0000000400007c02 */ /* 0x000fce0008000f00 */
.L_x_62:
[----:B-1----:R1:W2:Y:S02]  /*31a0*/  SYNCS.PHASECHK.TRANS64.TRYWAIT P0, [R0+URZ+0x110], R3 ;  /* 0x00011003000075a7 */ /* 0x0022a400080011ff */
[----:B--2---:R-:W-:Y:S05]  /*31b0*/  @!P0 NANOSLEEP.SYNCS 0x989680 ;  /* 0x009896800000895d */ /* 0x004fea0003900000 */
[----:B------:R-:W2:Y:S02]  /*31c0*/  @!P0 SYNCS.PHASECHK.TRANS64 P0, [R0+URZ+0x110], R3 ;  /* 0x00011003000085a7 */ /* 0x000ea400080010ff */
[----:B--2---:R-:W-:Y:S05]  /*31d0*/  @P0 EXIT ;  /* 0x000000000000094d */ /* 0x004fea0003800000 */
[----:B------:R-:W-:Y:S05]  /*31e0*/  BRA `(.L_x_62) ;  /* 0xfffffffc00ec7947 */ /* 0x000fea000383ffff */
.L_x_55:
[----:B------:R-:W-:Y:S05]  /*31f0*/  BRA.U UP4, `(.L_x_63) ;  /* 0x0000001104587547 */ /* 0x000fea000b800000 */
[----:B------:R-:W-:Y:S01]  /*3200*/  UMOV UR6, 0x40 ;  /* 0x0000004000067882 */ /* 0x000fe20000000000 */
[----:B------:R-:W-:Y:S01]  /*3210*/  NOP ;  /* 0x0000000000007918 */ /* 0x000fe20000000000 */
[----:B------:R-:W-:Y:S01]  /*3220*/  ULEA UR6, UR37, UR6, 0x18 ;  /* 0x0000000625067291 */ /* 0x000fe2000f8ec0ff */
[----:B------:R-:W-:Y:S02]  /*3230*/  UMOV UR7, 0x400 ;  /* 0x0000040000077882 */ /* 0x000fe40000000000 */
[----:B------:R-:W-:-:S06]  /*3240*/  ULEA UR37, UR37, UR7, 0x18 ;  /* 0x0000000725257291 */ /* 0x000fcc000f8ec0ff */
[----:B------:R-:W1:Y:S02]  /*3250*/  LDS.U8 R2, [UR6+0x1c] ;  /* 0x00001c06ff027984 */ /* 0x000e640008000000 */
[----:B-1----:R-:W-:-:S13]  /*3260*/  ISETP.NE.AND P0, PT, R2, RZ, PT ;  /* 0x000000ff0200720c */ /* 0x002fda0003f05270 */
[----:B------:R-:W-:Y:S05]  /*3270*/  @P0 BRA `(.L_x_64) ;  /* 0x0000000400080947 */ /* 0x000fea0003800000 */
[----:B------:R-:W-:Y:S02]  /*3280*/  UISETP.NE.U32.AND UP0, UPT, UR5, 0x1, UPT ;  /* 0x000000010500788c */ /* 0x000fe4000bf05070 */
[----:B------:R-:W-:-:S07]  /*3290*/  UIADD3 UR8, UPT, UPT, UR6, 0x8, URZ ;  /* 0x0000000806087890 */ /* 0x000fce000fffe0ff */
[----:B------:R-:W-:Y:S05]  /*32a0*/  BRA.U !UP0, `(.L_x_65) ;  /* 0x00000001089c7547 */ /* 0x000fea000b800000 */
[----:B------:R-:W-:Y:S01]  /*32b0*/  ELECT P0, URZ, PT ;  /* 0x0000000000ff782f */ /* 0x000fe20003800000 */
[----:B------:R-:W-:-:S12]  /*32c0*/  BSSY B0, `(.L_x_65) ;  /* 0x0000025000007945 */ /* 0x000fd80003800000 */
[----:B------:R-:W-:Y:S05]  /*32d0*/  @!P0 BRA `(.L_x_66) ;  /* 0x00000000008c8947 */ /* 0x000fea0003800000 */
[----:B------:R-:W-:-:S05]  /*32e0*/  UMOV UR7, 0x10 ;  /* 0x0000001000077882 */ /* 0x000fca0000000000 */
[----:B------:R-:W-:Y:S04]  /*32f0*/  DEPBAR.LE SB1, 0x36 ;  /* 0x00009d800000791a */ /* 0x000fe80000000000 */
[----:B------:R-:W1:Y:S02]  /*3300*/  UTCATOMSWS.2CTA.FIND_AND_SET.ALIGN UP1, UR7, UR7 ;  /* 0x00000007000775e3 */ /* 0x000e640008220800 */
[----:B-1----:R-:W-:Y:S01]  /*3310*/  MOV R11, UR7 ;  /* 0x00000007000b7c02 */ /* 0x002fe20008000f00 */
[----:B------:R-:W-:Y:S06]  /*3320*/  BRA.U UP1, `(.L_x_67) ;  /* 0x0000000101187547 */ /* 0x000fec000b800000 */
.L_x_68:
[----:B------:R-:W-:Y:S05]  /*3330*/  NANOSLEEP 0x64 ;  /* 0x000000640000795d */ /* 0x000fea0003800000 */
[----:B------:R-:W-:-:S05]  /*3340*/  UMOV UR7, 0x10 ;  /* 0x0000001000077882 */ /* 0x000fca0000000000 */
[----:B------:R-:W-:Y:S04]  /*3350*/  DEPBAR.LE SB1, 0x36 ;  /* 0x00009d800000791a */ /* 0x000fe80000000000 */
[----:B------:R-:W1:Y:S02]  /*3360*/  UTCATOMSWS.2CTA.FIND_AND_SET.ALIGN UP1, UR7, UR7 ;  /* 0x00000007000775e3 */ /* 0x000e640008220800 */
[----:B-1----:R-:W-:Y:S01]  /*3370*/  MOV R11, UR7 ;  /* 0x00000007000b7c02 */ /* 0x002fe20008000f00 */
[----:B------:R-:W-:Y:S05]  /*3380*/  BRA.U !UP1, `(.L_x_68) ;  /* 0xfffffffd09e87547 */ /* 0x000fea000b83ffff */
.L_x_67:
[----:B------:R-:W1:Y:S01]  /*3390*/  LDS R5, [UR6+0x10] ;  /* 0x00001006ff057984 */ /* 0x000e620008000800 */
[----:B------:R-:W-:Y:S01]  /*33a0*/  IMAD.U32 R3, RZ, RZ, UR37 ;  /* 0x00000025ff037e24 */ /* 0x000fe2000f8e00ff */
[----:B------:R-:W-:-:S03]  /*33b0*/  MOV R2, UR4 ;  /* 0x0000000400027c02 */ /* 0x000fc60008000f00 */
[----:B------:R-:W-:Y:S01]  /*33c0*/  VIADD R3, R3, 0x190 ;  /* 0x0000019003037836 */ /* 0x000fe20000000000 */
[----:B-1----:R-:W-:-:S04]  /*33d0*/  SHF.L.U32 R5, R5, 0x1f, RZ ;  /* 0x0000001f05057819 */ /* 0x002fc800000006ff */
[----:B------:R-:W1:Y:S02]  /*33e0*/  SYNCS.PHASECHK.TRANS64.TRYWAIT P0, [UR6+0x8], R5 ;  /* 0x00000805ff0075a7 */ /* 0x000e640008001106 */
[----:B-1----:R-:W-:Y:S05]  /*33f0*/  @P0 BRA `(.L_x_69) ;  /* 0x0000000000080947 */ /* 0x002fea0003800000 */
[----:B------:R-:W1:Y:S02]  /*3400*/  SYNCS.PHASECHK.TRANS64.TRYWAIT P0, [UR6+0x8], R5 ;  /* 0x00000805ff0075a7 */ /* 0x000e640008001106 */
[----:B-1----:R-:W-:Y:S05]  /*3410*/  @!P0 BRA `(.L_x_70) ;  /* 0x000000ac00f48947 */ /* 0x002fea0003800000 */
.L_x_69:
[----:B-1----:R-:W-:Y:S01]  /*3420*/  HFMA2 R4, -RZ, RZ, 0, 5.9604644775390625e-08 ;  /* 0x00000001ff047431 */ /* 0x002fe200000001ff */
[----:B------:R-:W-:Y:S01]  /*3430*/  UPRMT UR7, UR4, 0x654, UR8 ;  /* 0x0000065404077896 */ /* 0x000fe20008000008 */
[----:B------:R-:W-:Y:S01]  /*3440*/  IMAD.MOV.U32 R6, RZ, RZ, 0xffff ;  /* 0x0000ffffff067424 */ /* 0x000fe200078e00ff */
[----:B------:R-:W-:Y:S01]  /*3450*/  PRMT R2, R2, 0x654, R3 ;  /* 0x0000065402027816 */ /* 0x000fe20000000003 */
[----:B------:R-:W-:Y:S02]  /*3460*/  IMAD.MOV.U32 R5, RZ, RZ, 0x4 ;  /* 0x00000004ff057424 */ /* 0x000fe400078e00ff */
[----:B------:R-:W-:Y:S01]  /*3470*/  IMAD.SHL.U32 R9, R11, 0x20, RZ ;  /* 0x000000200b097824 */ /* 0x000fe200078e00ff */
[----:B------:R-:W-:Y:S02]  /*3480*/  MOV R3, UR7 ;  /* 0x0000000700037c02 */ /* 0x000fe40008000f00 */
[-C--:B------:R-:W-:Y:S01]  /*3490*/  SHF.L.U32 R7, R6, R11.reuse, RZ ;  /* 0x0000000b06077219 */ /* 0x080fe200000006ff */
[----:B------:R1:W-:Y:S01]  /*34a0*/  SYNCS.ARRIVE.TRANS64.RED RZ, [UR7], R5 ;  /* 0x00000005ffff79a7 */ /* 0x0003e20008000407 */
[----:B------:R-:W-:Y:S01]  /*34b0*/  SHF.L.U32 R6, R4, R11, RZ ;  /* 0x0000000b04067219 */ /* 0x000fe200000006ff */
[----:B------:R1:W-:Y:S04]  /*34c0*/  STS [UR37+0x190], R9 ;  /* 0x00019009ff007988 */ /* 0x0003e80008000825 */
[----:B------:R1:W-:Y:S04]  /*34d0*/  STAS [R2.64], R11 ;  /* 0x0000000b02007dbd */ /* 0x0003e8000c0008ff */
[----:B------:R1:W-:Y:S04]  /*34e0*/  ATOMS.OR RZ, [UR6+0x14], R7 ;  /* 0x00001407ffff798c */ /* 0x0003e8000b000006 */
[----:B------:R1:W-:Y:S04]  /*34f0*/  ATOMS.OR RZ, [UR6+0x18], R6 ;  /* 0x00001806ffff798c */ /* 0x0003e8000b000006 */
[----:B------:R1:W-:Y:S02]  /*3500*/  ATOMS.XOR RZ, [UR6+0x10], R4 ;  /* 0x00001004ffff798c */ /* 0x0003e4000b800006 */
.L_x_66:
[----:B------:R-:W-:Y:S05]  /*3510*/  BSYNC B0 ;  /* 0x0000000000007941 */ /* 0x000fea0003800000 */
.L_x_65:
[----:B------:R-:W-:Y:S05]  /*3520*/  BRA.U UP0, `(.L_x_71) ;  /* 0x00000001006c7547 */ /* 0x000fea000b800000 */
[----:B------:R-:W-:-:S03]  /*3530*/  UMOV UR7, 0xffffffff ;  /* 0xffffffff00077882 */ /* 0x000fc60000000000 */
[----:B------:R-:W-:Y:S05]  /*3540*/  BRA.DIV UR7, `(.L_x_72) ;  /* 0x000000ae07c07947 */ /* 0x000fea000b800000 */
[----:B------:R-:W-:-:S13]  /*3550*/  ELECT P6, URZ, PT ;  /* 0x0000000000ff782f */ /* 0x000fda00038c0000 */
.L_x_356:
[----:B------:R-:W-:Y:S05]  /*3560*/  @!P6 BRA `(.L_x_71) ;  /* 0x00000000005ce947 */ /* 0x000fea0003800000 */
[----:B-1----:R-:W1:Y:S02]  /*3570*/  LDS R3, [UR6+0x10] ;  /* 0x00001006ff037984 */ /* 0x002e640008000800 */
[----:B-1----:R-:W-:-:S04]  /*3580*/  SHF.L.U32 R3, R3, 0x1f, RZ ;  /* 0x0000001f03037819 */ /* 0x002fc800000006ff */
[----:B------:R-:W1:Y:S02]  /*3590*/  SYNCS.PHASECHK.TRANS64.TRYWAIT P0, [UR6+0x8], R3 ;  /* 0x00000803ff0075a7 */ /* 0x000e640008001106 */
[----:B-1----:R-:W-:Y:S05]  /*35a0*/  @P0 BRA `(.L_x_73) ;  /* 0x0000000000080947 */ /* 0x002fea0003800000 */
[----:B------:R-:W1:Y:S02]  /*35b0*/  SYNCS.PHASECHK.TRANS64.TRYWAIT P0, [UR6+0x8], R3 ;  /* 0x00000803ff0075a7 */ /* 0x000e640008001106 */
[----:B-1----:R-:W-:Y:S05]  /*35c0*/  @!P0 BRA `(.L_x_74) ;  /* 0x000000ac00c08947 */ /* 0x002fea0003800000 */
.L_x_73:
[----:B------:R-:W2:Y:S01]  /*35d0*/  LDS R5, [UR37+0x190] ;  /* 0x00019025ff057984 */ /* 0x000ea20008000800 */
[----:B-1----:R-:W-:Y:S02]  /*35e0*/  HFMA2 R2, -RZ, RZ, 0, 5.9604644775390625e-08 ;  /* 0x00000001ff027431 */ /* 0x002fe400000001ff */
[----:B------:R-:W-:Y:S01]  /*35f0*/  IMAD.MOV.U32 R3, RZ, RZ, 0xffff ;  /* 0x0000ffffff037424 */ /* 0x000fe200078e00ff */
[----:B------:R-:W-:Y:S01]  /*3600*/  UPRMT UR7, UR4, 0x654, UR8 ;  /* 0x0000065404077896 */ /* 0x000fe20008000008 */
[----:B--2---:R-:W-:-:S03]  /*3610*/  IMAD.SHL.U32 R4, R5, 0x20, RZ ;  /* 0x0000002005047824 */ /* 0x004fc600078e00ff */
[-C--:B------:R-:W-:Y:S02]  /*3620*/  SHF.L.U32 R3, R3, R5.reuse, RZ ;  /* 0x0000000503037219 */ /* 0x080fe400000006ff */
[----:B------:R-:W-:Y:S01]  /*3630*/  SHF.L.U32 R5, R2, R5, RZ ;  /* 0x0000000502057219 */ /* 0x000fe200000006ff */
[----:B------:R2:W-:Y:S04]  /*3640*/  STS [UR37+0x190], R4 ;  /* 0x00019004ff007988 */ /* 0x0005e80008000825 */
[----:B------:R2:W-:Y:S04]  /*3650*/  ATOMS.OR RZ, [UR6+0x14], R3 ;  /* 0x00001403ffff798c */ /* 0x0005e8000b000006 */
[----:B------:R2:W-:Y:S01]  /*3660*/  ATOMS.OR RZ, [UR6+0x18], R5 ;  /* 0x00001805ffff798c */ /* 0x0005e2000b000006 */
[----:B------:R-:W-:Y:S03]  /*3670*/  SYNCS.ARRIVE.TRANS64.RED.A1T0 RZ, [UR7], RZ ;  /* 0x000000ffffff79a7 */ /* 0x000fe60008100407 */
[----:B------:R2:W-:Y:S01]  /*3680*/  ATOMS.XOR RZ, [UR6+0x10], R2 ;  /* 0x00001002ffff798c */ /* 0x0005e2000b800006 */
[----:B------:R-:W-:Y:S05]  /*3690*/  BRA `(.L_x_71) ;  /* 0x0000000000107947 */ /* 0x000fea0003800000 */
.L_x_64:
[----:B------:R-:W-:-:S05]  /*36a0*/  MOV R2, 0xffffffff ;  /* 0xffffffff00027802 */ /* 0x000fca0000000f00 */
[----:B------:R1:W-:Y:S02]  /*36b0*/  STS [UR37+0x190], R2 ;  /* 0x00019002ff007988 */ /* 0x0003e40008000825 */
[----:B-1----:R-:W-:Y:S02]  /*36c0*/  MOV R2, 0x36e0 ;  /* 0x000036e000027802 */ /* 0x002fe40000000f00 */
[----:B-----5:R-:W-:Y:S05]  /*36d0*/  CALL.REL.NOINC `($__internal_1_$__cuda_sm10x_tcgen05_guardrail_trap_phase_invalid_during_alloc) ;  /* 0x000000b400247944 */ /* 0x020fea0003c00000 */
.L_x_71:
[----:B------:R-:W-:Y:S05]  /*36e0*/  WARPSYNC.ALL ;  /* 0x0000000000007948 */ /* 0x000fea0003800000 */
[----:B------:R-:W3:Y:S01]  /*36f0*/  S2UR UR8, SR_CgaCtaId ;  /* 0x00000000000879c3 */ /* 0x000ee20000008800 */
[----:B------:R-:W-:Y:S01]  /*3700*/  UMOV UR6, 0x400 ;  /* 0x0000040000067882 */ /* 0x000fe20000000000 */
[----:B------:R-:W-:-:S06]  /*3710*/  NOP ;  /* 0x0000000000007918 */ /* 0x000fcc0000000000 */
[----:B------:R-:W-:Y:S06]  /*3720*/  BAR.ARV 0x6, 0xa0 ;  /* 0x0182800000007b1d */ /* 0x000fec0000002000 */
[----:B------:R-:W-:Y:S01]  /*3730*/  LOP3.LUT R0, R0, 0xffff, RZ, 0xc0, !PT ;  /* 0x0000ffff00007812 */ /* 0x000fe200078ec0ff */
[----:B-1----:R-:W-:Y:S01]  /*3740*/  IMAD.MOV.U32 R9, RZ, RZ, 0x1 ;  /* 0x00000001ff097424 */ /* 0x002fe200078e00ff */
[----:B------:R-:W-:Y:S01]  /*3750*/  LOP3.LUT R8, R8, 0xffff, RZ, 0xc0, !PT ;  /* 0x0000ffff08087812 */ /* 0x000fe200078ec0ff */
[----:B------:R-:W-:Y:S01]  /*3760*/  UMOV UR22, URZ ;  /* 0x000000ff00167c82 */ /* 0x000fe20008000000 */
[----:B------:R-:W-:Y:S01]  /*3770*/  R2UR UR12, R0 ;  /* 0x00000000000c72ca */ /* 0x000fe200000e0000 */
[----:B------:R-:W-:Y:S01]  /*3780*/  UMOV UR21, URZ ;  /* 0x000000ff00157c82 */ /* 0x000fe20008000000 */
[----:B------:R-:W-:Y:S01]  /*3790*/  R2UR UR13, R8 ;  /* 0x00000000080d72ca */ /* 0x000fe200000e0000 */
[----:B------:R-:W-:Y:S01]  /*37a0*/  IMAD.MOV.U32 R8, RZ, RZ, RZ ;  /* 0x000000ffff087224 */ /* 0x000fe200078e00ff */
[----:B------:R-:W-:Y:S01]  /*37b0*/  UMOV UR20, URZ ;  /* 0x000000ff00147c82 */ /* 0x000fe20008000000 */
[----:B------:R-:W-:-:S02]  /*37c0*/  UISETP.NE.AND UP2, UPT, UR5, URZ, UPT ;  /* 0x000000ff0500728c */ /* 0x000fc4000bf45270 */
[----:B---3--:R-:W-:Y:S01]  /*37d0*/  ULEA UR8, UR8, UR6, 0x18 ;  /* 0x0000000608087291 */ /* 0x008fe2000f8ec0ff */
[----:B------:R-:W1:Y:S03]  /*37e0*/  LDCU UR6, c[0x0][0x38c] ;  /* 0x00007180ff0677ac */ /* 0x000e660008000800 */
[----:B------:R-:W-:Y:S02]  /*37f0*/  UIADD3 UR14, UPT, UPT, UR8, 0xc400, URZ ;  /* 0x0000c400080e7890 */ /* 0x000fe4000fffe0ff */
[----:B------:R-:W-:-:S03]  /*3800*/  UIADD3 UR15, UPT, UPT, UR8, 0x22400, URZ ;  /* 0x00022400080f7890 */ /* 0x000fc6000fffe0ff */
[----:B--2---:R-:W2:Y:S01]  /*3810*/  LDS R2, [UR8+0x190] ;  /* 0x00019008ff027984 */ /* 0x004ea20008000800 */
[----:B------:R-:W-:Y:S02]  /*3820*/  USHF.R.U32.HI UR14, URZ, 0x4, UR14 ;  /* 0x00000004ff0e7899 */ /* 0x000fe4000801160e */
[----:B------:R-:W-:Y:S02]  /*3830*/  USHF.R.U32.HI UR15, URZ, 0x4, UR15 ;  /* 0x00000004ff0f7899 */ /* 0x000fe4000801160f */
[----:B------:R-:W-:Y:S02]  /*3840*/  ULOP3.LUT UR14, UR14, 0x3fff, URZ, 0xc0, !UPT ;  /* 0x00003fff0e0e7892 */ /* 0x000fe4000f8ec0ff */
[----:B------:R-:W-:Y:S02]  /*3850*/  ULOP3.LUT UR15, UR15, 0x3fff, URZ, 0xc0, !UPT ;  /* 0x00003fff0f0f7892 */ /* 0x000fe4000f8ec0ff */
[----:B------:R-:W-:Y:S02]  /*3860*/  ULOP3.LUT UR14, UR14, 0x10000, URZ, 0xfc, !UPT ;  /* 0x000100000e0e7892 */ /* 0x000fe4000f8efcff */
[----:B-1----:R-:W-:-:S02]  /*3870*/  UIADD3 UR6, UPT, UPT, UR6, 0x3f, URZ ;  /* 0x0000003f06067890 */ /* 0x002fc4000fffe0ff */
[----:B------:R-:W-:Y:S02]  /*3880*/  ULOP3.LUT UR15, UR15, 0x10000, URZ, 0xfc, !UPT ;  /* 0x000100000f0f7892 */ /* 0x000fe4000f8efcff */
[----:B------:R-:W-:Y:S01]  /*3890*/  USHF.R.S32.HI UR7, URZ, 0x1f, UR6 ;  /* 0x0000001fff077899 */ /* 0x000fe20008011406 */
[----:B------:R-:W-:Y:S01]  /*38a0*/  UMOV UR28, 0x0 ;  /* 0x00000000001c7882 */ /* 0x000fe20000000000 */
[----:B------:R-:W-:Y:S02]  /*38b0*/  UMOV UR29, 0x10400010 ;  /* 0x10400010001d7882 */ /* 0x000fe40000000000 */
[----:B------:R-:W-:Y:S01]  /*38c0*/  ULEA.HI UR7, UR7, UR6, URZ, 0x6 ;  /* 0x0000000607077291 */ /* 0x000fe2000f8f30ff */
[----:B------:R-:W-:Y:S01]  /*38d0*/  UMOV UR26, 0x0 ;  /* 0x00000000001a7882 */ /* 0x000fe20000000000 */
[----:B------:R-:W-:Y:S02]  /*38e0*/  UMOV UR27, 0x10400010 ;  /* 0x10400010001b7882 */ /* 0x000fe40000000000 */
[----:B------:R-:W-:-:S04]  /*38f0*/  USHF.R.S32.HI UR7, URZ, 0x6, UR7 ;  /* 0x00000006ff077899 */ /* 0x000fc80008011407 */
[----:B------:R-:W-:-:S04]  /*3900*/  UISETP.LT.AND UP0, UPT, UR7, 0x1, UPT ;  /* 0x000000010700788c */ /* 0x000fc8000bf01270 */
[----:B------:R-:W-:Y:S01]  /*3910*/  USEL UR23, UR7, 0x1, !UP0 ;  /* 0x0000000107177887 */ /* 0x000fe2000c000000 */
[----:B--2---:R-:W-:Y:S02]  /*3920*/  R2UR UR24, R2 ;  /* 0x00000000021872ca */ /* 0x004fe400000e0000 */
[----:B------:R-:W-:-:S13]  /*3930*/  CS2R R2, SRZ ;  /* 0x0000000000027805 */ /* 0x000fda000001ff00 */
.L_x_82:
[C---:B------:R-:W-:Y:S02]  /*3940*/  LEA R0, R8.reuse, UR8, 0x3 ;  /* 0x0000000808007c11 */ /* 0x040fe4000f8e18ff */
[----:B------:R-:W-:Y:S02]  /*3950*/  SHF.L.U32 R5, R3, 0x1f, RZ ;  /* 0x0000001f03057819 */ /* 0x000fe400000006ff */
[----:B------:R-:W-:Y:S02]  /*3960*/  LEA R4, R8, UR8, 0x4 ;  /* 0x0000000808047c11 */ /* 0x000fe4000f8e20ff */
[----:B------:R-:W1:Y:S02]  /*3970*/  SYNCS.PHASECHK.TRANS64.TRYWAIT P0, [R0+URZ+0x100], R5 ;  /* 0x00010005000075a7 */ /* 0x000e6400080011ff */
[----:B-1-34-:R-:W-:Y:S05]  /*3980*/  @!P0 BRA `(.L_x_75) ;  /* 0x000000a800e88947 */ /* 0x01afea0003800000 */
.L_x_357:
[----:B-1----:R-:W1:Y:S01]  /*3990*/  LDS.128 R4, [R4+0x170] ;  /* 0x0001700004047984 */ /* 0x002e620000000c00 */
[----:B------:R-:W-:Y:S02]  /*39a0*/  VIADD R0, R0, 0x110 ;  /* 0x0000011000007836 */ /* 0x000fe40000000000 */
[----:B------:R-:W-:Y:S01]  /*39b0*/  VIADD R8, R8, 0x1 ;  /* 0x0000000108087836 */ /* 0x000fe20000000000 */
[----:B------:R-:W-:Y:S01]  /*39c0*/  @!PT LDS RZ, [RZ] ;  /* 0x00000000fffff984 */ /* 0x000fe20000000800 */
[----:B------:R-:W-:Y:S01]  /*39d0*/  @!PT LDS RZ, [RZ] ;  /* 0x00000000fffff984 */ /* 0x000fe20000000800 */
[----:B------:R-:W-:Y:S01]  /*39e0*/  @!PT LDS RZ, [RZ] ;  /* 0x00000000fffff984 */ /* 0x000fe20000000800 */
[----:B------:R-:W-:Y:S01]  /*39f0*/  @!PT LDS RZ, [RZ] ;  /* 0x00000000fffff984 */ /* 0x000fe20000000800 */
[----:B------:R2:W-:Y:S06]  /*3a00*/  MEMBAR.ALL.CTA ;  /* 0x0000000000007992 */ /* 0x0005ec0000008000 */
[----:B--2---:R-:W2:Y:S01]  /*3a10*/  FENCE.VIEW.ASYNC.S ;  /* 0x00000000000073c6 */ /* 0x004ea20000000000 */
[----:B------:R-:W-:-:S04]  /*3a20*/  PRMT R0, RZ, 0x654, R0 ;  /* 0x00000654ff007816 */ /* 0x000fc80000000000 */
[----:B--2---:R2:W-:Y:S01]  /*3a30*/  SYNCS.ARRIVE.TRANS64.RED.A1T0 RZ, [R0+URZ], RZ ;  /* 0x000000ff00ff79a7 */ /* 0x0045e200081004ff */
[----:B-1----:R-:W-:Y:S01]  /*3a40*/  LOP3.LUT P1, RZ, R6, 0x1, RZ, 0xc0, !PT ;  /* 0x0000000106ff7812 */ /* 0x002fe2000782c0ff */
[----:B--2---:R-:W-:-:S12]  /*3a50*/  BRA.U UP2, `(.L_x_76) ;  /* 0x0000000102e07547 */ /* 0x004fd8000b800000 */
[----:B------:R-:W1:Y:S01]  /*3a60*/  LDCU UR6, c[0x0][0x38c] ;  /* 0x00007180ff0677ac */ /* 0x000e620008000800 */
[----:B------:R-:W-:Y:S02]  /*3a70*/  PLOP3.LUT P2, PT, PT, PT, PT, 0x80, 0x8 ;  /* 0x000000000008781c */ /* 0x000fe40003f4f070 */
[----:B------:R-:W-:Y:S01]  /*3a80*/  SHF.L.U32 R5, R9, 0x1f, RZ ;  /* 0x0000001f09057819 */ /* 0x000fe200000006ff */
[----:B------:R-:W-:Y:S02]  /*3a90*/  ULEA UR10, UR22, UR8, 0x3 ;  /* 0x00000008160a7291 */ /* 0x000fe4000f8e18ff */
[----:B------:R-:W-:Y:S02]  /*3aa0*/  ULEA UR11, UR22, UR24, 0x8 ;  /* 0x00000018160b7291 */ /* 0x000fe4000f8e40ff */
[----:B-1----:R-:W-:-:S06]  /*3ab0*/  UISETP.GE.AND UP0, UPT, UR6, 0x1, UPT ;  /* 0x000000010600788c */ /* 0x002fcc000bf06270 */
[----:B------:R-:W-:-:S05]  /*3ac0*/  PLOP3.LUT P0, PT, PT, PT, UP0, 0x80, 0x8 ;  /* 0x000000000008781c */ /* 0x000fca0003f0f008 */
[----:B------:R-:W-:-:S08]  /*3ad0*/  @UP0 ULEA UR6, UR21, UR8, 0x3 ;  /* 0x0000000815060291 */ /* 0x000fd0000f8e18ff */
[----:B------:R-:W-:-:S04]  /*3ae0*/  @P0 SHF.L.U32 R0, R2, 0x1f, RZ ;  /* 0x0000001f02000819 */ /* 0x000fc800000006ff */
[----:B------:R1:W2:Y:S01]  /*3af0*/  @P0 SYNCS.PHASECHK.TRANS64.TRYWAIT P2, [UR6], R0 ;  /* 0x00000000ff0005a7 */ /* 0x0002a20008041106 */
[----:B------:R-:W3:Y:S02]  /*3b00*/  SYNCS.PHASECHK.TRANS64.TRYWAIT P0, [UR10+0x130], R5 ;  /* 0x00013005ff0075a7 */ /* 0x000ee4000800110a */
[----:B-123--:R-:W-:Y:S05]  /*3b10*/  @!P0 BRA `(.L_x_77) ;  /* 0x000000a800988947 */ /* 0x00efea0003800000 */
.L_x_359:
[----:B------:R-:W-:Y:S01]  /*3b20*/  UMOV UR19, UR20 ;  /* 0x0000001400137c82 */ /* 0x000fe20008000000 */
[----:B------:R-:W-:Y:S05]  /*3b30*/  BRA.U !UP0, `(.L_x_78) ;  /* 0x0000000108987547 */ /* 0x000fea000b800000 */
[----:B------:R-:W-:Y:S02]  /*3b40*/  UIADD3 UR19, UPT, UPT, UR23, UR20, URZ ;  /* 0x0000001417137290 */ /* 0x000fe4000fffe0ff */
[----:B------:R-:W-:Y:S01]  /*3b50*/  UPLOP3.LUT UP3, UPT, UPT, UPT, UPT, 0x40, 0x4 ;  /* 0x000000000004789c */ /* 0x000fe20003f6e870 */
[----:B------:R-:W-:Y:S01]  /*3b60*/  UMOV UR18, UR7 ;  /* 0x0000000700127c82 */ /* 0x000fe20008000000 */
[----:B------:R-:W-:-:S09]  /*3b70*/  UMOV UR17, UR21 ;  /* 0x0000001500117c82 */ /* 0x000fd20008000000 */
.L_x_81:
[----:B--2---:R-:W-:Y:S01]  /*3b80*/  ULEA UR9, UR17, UR8, 0x3 ;  /* 0x0000000811097291 */ /* 0x004fe2000f8e18ff */
[----:B---3--:R-:W-:Y:S11]  /*3b90*/  @P2 BRA `(.L_x_79) ;  /* 0x00000000000c2947 */ /* 0x008ff60003800000 */
[----:B-1----:R-:W-:Y:S04]  /*3ba0*/  SHF.L.U32 R5, R2, 0x1f, RZ ;  /* 0x0000001f02057819 */ /* 0x002fe800000006ff */
[----:B------:R-:W1:Y:S02]  /*3bb0*/  SYNCS.PHASECHK.TRANS64.TRYWAIT P0, [UR9], R5 ;  /* 0x00000005ff0075a7 */ /* 0x000e640008001109 */
[----:B-1----:R-:W-:Y:S05]  /*3bc0*/  @!P0 BRA `(.L_x_80) ;  /* 0x000000a800848947 */ /* 0x002fea0003800000 */
.L_x_79:
[----:B------:R-:W-:Y:S01]  /*3bd0*/  UISETP.NE.AND UP0, UPT, UR18, 0x1, UPT ;  /* 0x000000011200788c */ /* 0x000fe2000bf05270 */
[----:B------:R-:W-:Y:S01]  /*3be0*/  PLOP3.LUT P2, PT, PT, PT, PT, 0x80, 0x8 ;  /* 0x000000000008781c */ /* 0x000fe20003f4f070 */
[----:B------:R-:W-:Y:S02]  /*3bf0*/  UIADD3 UR21, UPT, UPT, UR17, 0x1, URZ ;  /* 0x0000000111157890 */ /* 0x000fe4000fffe0ff */
[----:B------:R-:W-:Y:S02]  /*3c00*/  ULEA UR30, UR17, UR15, 0x9 ;  /* 0x0000000f111e7291 */ /* 0x000fe4000f8e48ff */
[----:B------:R-:W-:Y:S01]  /*3c10*/  UISETP.NE.AND UP1, UPT, UR21, 0xb, UPT ;  /* 0x0000000b1500788c */ /* 0x000fe2000bf25270 */
[----:B------:R-:W-:Y:S01]  /*3c20*/  PLOP3.LUT P0, PT, PT, PT, UP0, 0x80, 0x8 ;  /* 0x000000000008781c */ /* 0x000fe20003f0f008 */
[----:B------:R-:W-:Y:S02]  /*3c30*/  ULEA UR32, UR17, UR14, 0x9 ;  /* 0x0000000e11207291 */ /* 0x000fe4000f8e48ff */
[----:B------:R-:W-:Y:S02]  /*3c40*/  USEL UR16, URZ, 0x1, UP1 ;  /* 0x00000001ff107887 */ /* 0x000fe40008800000 */
[----:B------:R-:W-:Y:S02]  /*3c50*/  USEL UR21, UR21, URZ, UP1 ;  /* 0x000000ff15157287 */ /* 0x000fe40008800000 */
[----:B------:R-:W-:Y:S02]  /*3c60*/  UIADD3 UR36, UPT, UPT, UR30, 0x2, URZ ;  /* 0x000000021e247890 */ /* 0x000fe4000fffe0ff */
[----:B------:R-:W-:Y:S01]  /*3c70*/  @UP0 ULEA UR6, UR21, UR8, 0x3 ;  /* 0x0000000815060291 */ /* 0x000fe2000f8e18ff */
[----:B------:R-:W-:Y:S01]  /*3c80*/  LOP3.LUT R2, R2, UR16, RZ, 0x3c, !PT ;  /* 0x0000001002027c12 */ /* 0x000fe2000f8e3cff */
[----:B------:R-:W-:Y:S02]  /*3c90*/  UIADD3 UR34, UPT, UPT, UR32, 0x2, URZ ;  /* 0x0000000220227890 */ /* 0x000fe4000fffe0ff */
[----:B------:R-:W-:Y:S01]  /*3ca0*/  UIADD3 UR9, UPT, UPT, UR9, 0x58, URZ ;  /* 0x0000005809097890 */ /* 0x000fe2000fffe0ff */
[----:B-1----:R-:W-:Y:S01]  /*3cb0*/  @P0 SHF.L.U32 R0, R2, 0x1f, RZ ;  /* 0x0000001f02000819 */ /* 0x002fe200000006ff */
[----:B------:R-:W-:Y:S01]  /*3cc0*/  UMOV UR31, 0x80004020 ;  /* 0x80004020001f7882 */ /* 0x000fe20000000000 */
[----:B------:R-:W-:Y:S01]  /*3cd0*/  UMOV UR33, 0x80004020 ;  /* 0x8000402000217882 */ /* 0x000fe20000000000 */
[----:B------:R-:W-:Y:S01]  /*3ce0*/  UMOV UR37, 0x80004020 ;  /* 0x8000402000257882 */ /* 0x000fe20000000000 */
[----:B------:R2:W3:Y:S01]  /*3cf0*/  @P0 SYNCS.PHASECHK.TRANS64.TRYWAIT P2, [UR6], R0 ;  /* 0x00000000ff0005a7 */ /* 0x0004e20008041106 */
[----:B------:R-:W-:Y:S01]  /*3d00*/  UIADD3 UR20, UPT, UPT, UR20, 0x1, URZ ;  /* 0x0000000114147890 */ /* 0x000fe2000fffe0ff */
[----:B------:R2:W-:Y:S01]  /*3d10*/  UTCQMMA.2CTA gdesc[UR32], gdesc[UR30], tmem[UR11], tmem[UR28], idesc[UR29], UP3 ;  /* 0x00ff1c1e200075ea */ /* 0x0005e20009a0030b */
[----:B------:R-:W-:Y:S02]  /*3d20*/  UIADD3 UR18, UPT, UPT, UR18, -0x1, URZ ;  /* 0xffffffff12127890 */ /* 0x000fe4000fffe0ff */
[----:B------:R-:W-:Y:S02]  /*3d30*/  UISETP.NE.AND UP0, UPT, UR20, UR19, UPT ;  /* 0x000000131400728c */ /* 0x000fe4000bf05270 */
[----:B------:R-:W-:Y:S01]  /*3d40*/  UPLOP3.LUT UP3, UPT, UPT, UPT, UPT, 0x80, 0x8 ;  /* 0x000000000008789c */ /* 0x000fe20003f6f070 */
[----:B------:R-:W-:Y:S01]  /*3d50*/  UMOV UR35, 0x80004020 ;  /* 0x8000402000237882 */ /* 0x000fe20000000000 */
[----:B------:R-:W-:Y:S01]  /*3d60*/  UMOV UR17, UR21 ;  /* 0x0000001500117c82 */ /* 0x000fe20008000000 */
[----:B------:R2:W-:Y:S01]  /*3d70*/  UTCQMMA.2CTA gdesc[UR34], gdesc[UR36], tmem[UR11], tmem[UR26], idesc[UR27], UPT ;  /* 0x00ff1a24220075ea */ /* 0x0005e2000ba0030b */
[----:B------:R2:W-:Y:S03]  /*3d80*/  UTCBAR.2CTA.MULTICAST [UR9], URZ, UR13 ;  /* 0x000000ff090073e9 */ /* 0x0005e6000820080d */
[----:B------:R-:W-:Y:S05]  /*3d90*/  BRA.U UP0, `(.L_x_81) ;  /* 0xfffffffd00787547 */ /* 0x000fea000b83ffff */
.L_x_78:
[----:B------:R-:W-:Y:S01]  /*3da0*/  UIADD3 UR10, UPT, UPT, UR10, 0x120, URZ ;  /* 0x000001200a0a7890 */ /* 0x000fe2000fffe0ff */
[----:B------:R-:W-:-:S08]  /*3db0*/  UMOV UR20, UR19 ;  /* 0x0000001300147c82 */ /* 0x000fd00008000000 */
[----:B------:R4:W-:Y:S01]  /*3dc0*/  UTCBAR.2CTA.MULTICAST [UR10], URZ, UR12 ;  /* 0x000000ff0a0073e9 */ /* 0x0009e2000820080c */
[----:B------:R-:W-:Y:S02]  /*3dd0*/  NOP ;  /* 0x0000000000007918 */ /* 0x000fe40000000000 */
.L_x_76:
[----:B------:R-:W-:Y:S01]  /*3de0*/  UIADD3 UR22, UPT, UPT, UR22, 0x1, URZ ;  /* 0x0000000116167890 */ /* 0x000fe2000fffe0ff */
[----:B------:R-:W-:-:S03]  /*3df0*/  ISETP.NE.AND P0, PT, R8, 0x2, PT ;  /* 0x000000020800780c */ /* 0x000fc60003f05270 */
[----:B------:R-:W-:Y:S01]  /*3e00*/  UISETP.NE.AND UP0, UPT, UR22, 0x2, UPT ;  /* 0x000000021600788c */ /* 0x000fe2000bf05270 */
[----:B-12---:R-:W-:Y:S02]  /*3e10*/  SEL R0, RZ, 0x1, P0 ;  /* 0x00000001ff007807 */ /* 0x006fe40000000000 */
[----:B------:R-:W-:Y:S01]  /*3e20*/  SEL R8, R8, RZ, P0 ;  /* 0x000000ff08087207 */ /* 0x000fe20000000000 */
[----:B------:R-:W-:Y:S01]  /*3e30*/  USEL UR6, URZ, 0x1, UP0 ;  /* 0x00000001ff067887 */ /* 0x000fe20008000000 */
[----:B------:R-:W-:Y:S01]  /*3e40*/  LOP3.LUT R3, R3, R0, RZ, 0x3c, !PT ;  /* 0x0000000003037212 */ /* 0x000fe200078e3cff */
[----:B------:R-:W-:-:S04]  /*3e50*/  USEL UR22, UR22, URZ, UP0 ;  /* 0x000000ff16167287 */ /* 0x000fc80008000000 */
[----:B------:R-:W-:Y:S01]  /*3e60*/  LOP3.LUT R9, R9, UR6, RZ, 0x3c, !PT ;  /* 0x0000000609097c12 */ /* 0x000fe2000f8e3cff */
[----:B------:R-:W-:Y:S07]  /*3e70*/  @P1 BRA `(.L_x_82) ;  /* 0xfffffff800b01947 */ /* 0x000fee000383ffff */
[----:B------:R-:W1:Y:S01]  /*3e80*/  S2UR UR6, SR_CgaCtaId ;  /* 0x00000000000679c3 */ /* 0x000e620000008800 */
[----:B------:R-:W-:Y:S01]  /*3e90*/  ELECT P0, URZ, PT ;  /* 0x0000000000ff782f */ /* 0x000fe20003800000 */
[----:B------:R-:W-:Y:S01]  /*3ea0*/  HFMA2 R0, -RZ, RZ, 0, 5.9604644775390625e-08 ;  /* 0x00000001ff007431 */ /* 0x000fe200000001ff */
[----:B------:R-:W-:-:S05]  /*3eb0*/  UMOV UR7, 0x40 ;  /* 0x0000004000077882 */ /* 0x000fca0000000000 */
[----:B------:R-:W-:Y:S01]  /*3ec0*/  UVIRTCOUNT.DEALLOC.SMPOOL 0x80 ;  /* 0x000000800000784c */ /* 0x000fe20000000000 */
[----:B------:R-:W-:Y:S02]  /*3ed0*/  UISETP.NE.AND UP0, UPT, UR5, URZ, UPT ;  /* 0x000000ff0500728c */ /* 0x000fe4000bf05270 */
[----:B-1----:R-:W-:-:S09]  /*3ee0*/  ULEA UR6, UR6, UR7, 0x18 ;  /* 0x0000000706067291 */ /* 0x002fd2000f8ec0ff */
[----:B------:R1:W-:Y:S01]  /*3ef0*/  @P0 STS.U8 [UR6+0x1c], R0 ;  /* 0x00001c00ff000988 */ /* 0x0003e20008000006 */
[----:B------:R-:W-:Y:S05]  /*3f00*/  BRA.U UP0, `(.L_x_83) ;  /* 0x0000000100587547 */ /* 0x000fea000b800000 */
[----:B------:R-:W-:Y:S01]  /*3f10*/  UIADD3 UR7, UPT, UPT, UR8, 0x130, URZ ;  /* 0x0000013008077890 */ /* 0x000fe2000fffe0ff */
[----:B------:R-:W-:-:S03]  /*3f20*/  SHF.L.U32 R3, R9, 0x1f, RZ ;  /* 0x0000001f09037819 */ /* 0x000fc600000006ff */
[----:B------:R-:W-:-:S09]  /*3f30*/  ULEA UR5, UR22, UR7, 0x3 ;  /* 0x0000000716057291 */ /* 0x000fd2000f8e18ff */
[----:B------:R-:W2:Y:S02]  /*3f40*/  SYNCS.PHASECHK.TRANS64.TRYWAIT P0, [UR5], R3 ;  /* 0x00000003ff0075a7 */ /* 0x000ea40008001105 */
[----:B--2---:R-:W-:Y:S05]  /*3f50*/  @!P0 BRA `(.L_x_84) ;  /* 0x000000a400b88947 */ /* 0x004fea0003800000 */
.L_x_362:
[----:B------:R-:W-:-:S04]  /*3f60*/  UIADD3 UR9, UPT, UPT, UR22, 0x1, URZ ;  /* 0x0000000116097890 */ /* 0x000fc8000fffe0ff */
[----:B------:R-:W-:-:S04]  /*3f70*/  UISETP.NE.AND UP1, UPT, UR9, 0x2, UPT ;  /* 0x000000020900788c */ /* 0x000fc8000bf25270 */
[----:B------:R-:W-:Y:S02]  /*3f80*/  USEL UR5, URZ, 0x1, UP1 ;  /* 0x00000001ff057887 */ /* 0x000fe40008800000 */
[----:B------:R-:W-:-:S04]  /*3f90*/  USEL UR9, UR9, URZ, UP1 ;  /* 0x000000ff09097287 */ /* 0x000fc80008800000 */
[----:B------:R-:W-:Y:S01]  /*3fa0*/  ULEA UR9, UR9, UR7, 0x3 ;  /* 0x0000000709097291 */ /* 0x000fe2000f8e18ff */
[----:B-1----:R-:W-:-:S04]  /*3fb0*/  LOP3.LUT R3, R9, UR5, RZ, 0x3c, !PT ;  /* 0x0000000509037c12 */ /* 0x002fc8000f8e3cff */
[----:B------:R-:W-:Y:S01]  /*3fc0*/  SHF.L.U32 R3, R3, 0x1f, RZ ;  /* 0x0000001f03037819 */ /* 0x000fe200000006ff */
[----:B------:R-:W-:-:S04]  /*3fd0*/  IMAD.U32 R0, RZ, RZ, UR9 ;  /* 0x00000009ff007e24 */ /* 0x000fc8000f8e00ff */
[----:B------:R1:W2:Y:S03]  /*3fe0*/  SYNCS.PHASECHK.TRANS64.TRYWAIT P0, [R0+URZ], R3 ;  /* 0x00000003000075a7 */ /* 0x0002a600080011ff */
[----:B--2---:R-:W-:Y:S05]  /*3ff0*/  @!P0 NANOSLEEP.SYNCS 0x989680 ;  /* 0x009896800000895d */ /* 0x004fea0003900000 */
[----:B------:R-:W2:Y:S02]  /*4000*/  @!P0 SYNCS.PHASECHK.TRANS64 P0, [R0+URZ], R3 ;  /* 0x00000003000085a7 */ /* 0x000ea400080010ff */
[----:B--2---:R-:W-:Y:S05]  /*4010*/  @P0 BRA `(.L_x_85) ;  /* 0x0000000000200947 */ /* 0x004fea0003800000 */
.L_x_86:
[----:B--2---:R2:W1:Y:S02]  /*4020*/  SYNCS.PHASECHK.TRANS64.TRYWAIT P0, [R0+URZ], R3 ;  /* 0x00000003000075a7 */ /* 0x00446400080011ff */
[----:B-1----:R-:W-:Y:S05]  /*4030*/  @!P0 NANOSLEEP.SYNCS 0x989680 ;  /* 0x009896800000895d */ /* 0x002fea0003900000 */
[----:B------:R-:W1:Y:S02]  /*4040*/  @!P0 SYNCS.PHASECHK.TRANS64 P0, [R0+URZ], R3 ;  /* 0x00000003000085a7 */ /* 0x000e6400080010ff */
[----:B-1----:R-:W-:Y:S05]  /*4050*/  @!P0 BRA `(.L_x_86) ;  /* 0xfffffffc00f08947 */ /* 0x002fea000383ffff */
[----:B------:R-:W-:Y:S05]  /*4060*/  BRA `(.L_x_85) ;  /* 0x00000000000c7947 */ /* 0x000fea0003800000 */
.L_x_83:
[----:B------:R-:W-:-:S04]  /*4070*/  UIADD3 UR5, UPT, UPT, UR8, 0x160, URZ ;  /* 0x0000016008057890 */ /* 0x000fc8000fffe0ff */
[----:B------:R-:W-:-:S09]  /*4080*/  UPRMT UR5, UR4, 0x654, UR5 ;  /* 0x0000065404057896 */ /* 0x000fd20008000005 */
[----:B------:R-:W-:Y:S03]  /*4090*/  SYNCS.ARRIVE.TRANS64.RED.A1T0 RZ, [UR5], RZ ;  /* 0x000000ffffff79a7 */ /* 0x000fe60008100405 */
.L_x_85:
[----:B-12---:R-:W-:Y:S01]  /*40a0*/  SHF.L.U32 R3, RZ, 0x1f, RZ ;  /* 0x0000001fff037819 */ /* 0x006fe200000006ff */
[----:B------:R-:W-:Y:S01]  /*40b0*/  UIADD3 UR5, UPT, UPT, UR8, 0x160, URZ ;  /* 0x0000016008057890 */ /* 0x000fe2000fffe0ff */
[----:B------:R-:W-:Y:S02]  /*40c0*/  PLOP3.LUT P0, PT, PT, PT, UP0, 0x80, 0x8 ;  /* 0x000000000008781c */ /* 0x000fe40003f0f008 */
[----:B------:R-:W1:Y:S02]  /*40d0*/  SYNCS.PHASECHK.TRANS64.TRYWAIT P1, [UR8+0x160], R3 ;  /* 0x00016003ff0075a7 */ /* 0x000e640008021108 */
[----:B-1----:R-:W-:Y:S09]  /*40e0*/  @!P1 BRA `(.L_x_87) ;  /* 0x000000a4006c9947 */ /* 0x002ff20003800000 */
.L_x_364:
[----:B------:R-:W-:Y:S01]  /*40f0*/  @!UP0 UPRMT UR5, UR4, 0x654, UR5 ;  /* 0x0000065404058896 */ /* 0x000fe20008000005 */
[----:B------:R-:W-:Y:S02]  /*4100*/  UMOV UR8, 0xffff ;  /* 0x0000ffff00087882 */ /* 0x000fe40000000000 */
[----:B------:R-:W-:-:S06]  /*4110*/  UMOV UR4, 0x1 ;  /* 0x0000000100047882 */ /* 0x000fcc0000000000 */
[----:B------:R-:W-:Y:S01]  /*4120*/  @!P0 SYNCS.ARRIVE.TRANS64.RED.A1T0 RZ, [UR5], RZ ;  /* 0x000000ffffff89a7 */ /* 0x000fe20008100405 */
[----:B------:R-:W-:Y:S01]  /*4130*/  NOP ;  /* 0x0000000000007918 */ /* 0x000fe20000000000 */
[----:B-1----:R-:W1:Y:S01]  /*4140*/  LDS R0, [UR6+0x14] ;  /* 0x00001406ff007984 */ /* 0x002e620008000800 */
[----:B------:R-:W-:-:S04]  /*4150*/  ULOP3.LUT UR5, UR24, 0xffff, URZ, 0xc0, !UPT ;  /* 0x0000ffff18057892 */ /* 0x000fc8000f8ec0ff */
[----:B------:R-:W-:-:S04]  /*4160*/  USHF.R.U32.HI UR5, URZ, 0x5, UR5 ;  /* 0x00000005ff057899 */ /* 0x000fc80008011605 */
[----:B------:R-:W-:Y:S02]  /*4170*/  USHF.L.U32 UR8, UR8, UR5, URZ ;  /* 0x0000000508087299 */ /* 0x000fe400080006ff */
[----:B------:R-:W-:-:S04]  /*4180*/  USHF.L.U32 UR4, UR4, UR5, URZ ;  /* 0x0000000504047299 */ /* 0x000fc800080006ff */
[----:B-1----:R-:W-:-:S04]  /*4190*/  LOP3.LUT R0, R0, UR8, RZ, 0xc0, !PT ;  /* 0x0000000800007c12 */ /* 0x002fc8000f8ec0ff */
[----:B------:R-:W-:-:S13]  /*41a0*/  ISETP.NE.AND P0, PT, R0, UR8, PT ;  /* 0x0000000800007c0c */ /* 0x000fda000bf05270 */
[----:B------:R-:W-:Y:S05]  /*41b0*/  @P0 BRA `(.L_x_88) ;  /* 0x0000000000580947 */ /* 0x000fea0003800000 */
[----:B------:R-:W1:Y:S02]  /*41c0*/  LDS R0, [UR6+0x18] ;  /* 0x00001806ff007984 */ /* 0x000e640008000800 */
[----:B-1----:R-:W-:-:S04]  /*41d0*/  LOP3.LUT R0, R0, UR4, RZ, 0xc0, !PT ;  /* 0x0000000400007c12 */ /* 0x002fc8000f8ec0ff */
[----:B------:R-:W-:-:S13]  /*41e0*/  ISETP.NE.AND P0, PT, R0, UR4, PT ;  /* 0x0000000400007c0c */ /* 0x000fda000bf05270 */
[----:B------:R-:W-:Y:S05]  /*41f0*/  @P0 BRA `(.L_x_89) ;  /* 0x00000000003c0947 */ /* 0x000fea0003800000 */
[----:B------:R-:W1:Y:S01]  /*4200*/  S2R R2, SR_LANEID ;  /* 0x0000000000027919 */ /* 0x000e620000000000 */
[----:B------:R-:W-:Y:S01]  /*4210*/  ULOP3.LUT UR8, URZ, UR8, URZ, 0x33, !UPT ;  /* 0x00000008ff087292 */ /* 0x000fe2000f8e33ff */
[----:B------:R-:W-:Y:S01]  /*4220*/  LOP3.LUT R4, RZ, UR4, RZ, 0x33, !PT ;  /* 0x00000004ff047c12 */ /* 0x000fe2000f8e33ff */
[----:B------:R-:W-:Y:S02]  /*4230*/  VOTEU.ANY UR7, UPT, PT ;  /* 0x0000000000077886 */ /* 0x000fe400038e0100 */
[----:B------:R-:W-:Y:S01]  /*4240*/  UFLO.U32 UR7, UR7 ;  /* 0x00000007000772bd */ /* 0x000fe200080e0000 */
[----:B------:R-:W2:Y:S01]  /*4250*/  REDUX UR4, R4 ;  /* 0x00000000040473c4 */ /* 0x000ea20000000000 */
[----:B------:R-:W-:-:S06]  /*4260*/  IMAD.U32 R0, RZ, RZ, UR8 ;  /* 0x00000008ff007e24 */ /* 0x000fcc000f8e00ff */
[----:B------:R1:W-:Y:S01]  /*4270*/  UTCATOMSWS.AND URZ, UR8 ;  /* 0x0000000800ff79e3 */ /* 0x0003e20008000000 */
[----:B------:R-:W3:Y:S01]  /*4280*/  REDUX UR5, R0 ;  /* 0x00000000000573c4 */ /* 0x000ee20000000000 */
[----:B-1----:R-:W-:Y:S01]  /*4290*/  ISETP.EQ.U32.AND P0, PT, R2, UR7, PT ;  /* 0x0000000702007c0c */ /* 0x002fe2000bf02070 */
[----:B--2---:R-:W-:Y:S01]  /*42a0*/  IMAD.U32 R2, RZ, RZ, UR4 ;  /* 0x00000004ff027e24 */ /* 0x004fe2000f8e00ff */
[----:B---3--:R-:W-:-:S11]  /*42b0*/  MOV R3, UR5 ;  /* 0x0000000500037c02 */ /* 0x008fd60008000f00 */
[----:B------:R1:W-:Y:S04]  /*42c0*/  @P0 ATOMS.AND RZ, [UR6+0x14], R3 ;  /* 0x00001403ffff098c */ /* 0x0003e8000a800006 */
[----:B------:R1:W-:Y:S01]  /*42d0*/  @P0 ATOMS.AND RZ, [UR6+0x18], R2 ;  /* 0x00001802ffff098c */ /* 0x0003e2000a800006 */
[----:B------:R-:W-:Y:S05]  /*42e0*/  BRA `(.L_x_90) ;  /* 0x0000000000147947 */ /* 0x000fea0003800000 */
.L_x_89:
[----:B------:R-:W-:Y:S02]  /*42f0*/  MOV R2, 0x4310 ;  /* 0x0000431000027802 */ /* 0x000fe40000000f00 */
[----:B---345:R-:W-:Y:S05]  /*4300*/  CALL.REL.NOINC `($__internal_0_$__cuda_sm10x_tcgen05_guardrail_trap_col_being_dealloced_not_returned_by_alloc) ;  /* 0x000000a8000c7944 */ /* 0x038fea0003c00000 */
[----:B------:R-:W-:Y:S05]  /*4310*/  BRA `(.L_x_90) ;  /* 0x0000000000087947 */ /* 0x000fea0003800000 */
.L_x_88:
[----:B------:R-:W-:Y:S02]  /*4320*/  MOV R2, 0x4340 ;  /* 0x0000434000027802 */ /* 0x000fe40000000f00 */
[----:B---345:R-:W-:Y:S05]  /*4330*/  CALL.REL.NOINC `($__internal_2_$__cuda_sm10x_tcgen05_guardrail_trap_unallocated_columns_being_dealloced) ;  /* 0x000000a800187944 */ /* 0x038fea0003c00000 */
.L_x_90:
[----:B------:R-:W-:Y:S01]  /*4340*/  NOP ;  /* 0x0000000000007918 */ /* 0x000fe20000000000 */
[----:B----4-:R-:W-:Y:S05]  /*4350*/  EXIT ;  /* 0x000000000000794d */ /* 0x010fea0003800000 */
.L_x_63:
[----:B------:R-:W-:-:S09]  /*4360*/  UISETP.NE.OR UP5, UPT, UR10, 0x3, UP5 ;  /* 0x000000030a00788c */ /* 0x000fd2000afa5670 */
[----:B------:R-:W-:Y:S05]  /*4370*/  BRA.U UP5, `(.L_x_91) ;  /* 0x0000001105147547 */ /* 0x000fea000b800000 */
[----:B------:R-:W1:Y:S01]  /*4380*/  LDC R0, c[0x0][0xb30] ;  /* 0x0002cc00ff007b82 */ /* 0x000e620000000800 */
[----:B------:R-:W2:Y:S01]  /*4390*/  LDCU.64 UR8, c[0x0][0x888] ;  /* 0x00011100ff0877ac */ /* 0x000ea20008000a00 */
[----:B------:R-:W-:Y:S02]  /*43a0*/  HFMA2 R29, -RZ, RZ, 0, 0 ;  /* 0x00000000ff1d7431 */ /* 0x000fe400000001ff */
[----:B------:R-:W-:Y:S01]  /*43b0*/  IMAD.MOV.U32 R31, RZ, RZ, 0x1 ;  /* 0x00000001ff1f7424 */ /* 0x000fe200078e00ff */
[----:B------:R-:W-:Y:S01]  /*43c0*/  MOV R27, 0x2000 ;  /* 0x00002000001b7802 */ /* 0x000fe20000000f00 */
[----:B------:R-:W3:Y:S01]  /*43d0*/  LDCU.64 UR4, c[0x0][0x890] ;  /* 0x00011200ff0477ac */ /* 0x000ee20008000a00 */
[----:B------:R-:W-:Y:S01]  /*43e0*/  IMAD.MOV.U32 R30, RZ, RZ, RZ ;  /* 0x000000ffff1e7224 */ /* 0x000fe200078e00ff */
[----:B------:R-:W4:Y:S01]  /*43f0*/  LDC R25, c[0x0][0x370] ;  /* 0x0000dc00ff197b82 */ /* 0x000f220000000800 */
[----:B------:R-:W-:Y:S01]  /*4400*/  UMOV UR7, 0x400 ;  /* 0x0000040000077882 */ /* 0x000fe20000000000 */
[----:B------:R-:W-:-:S02]  /*4410*/  UPLOP3.LUT UP1, UPT, UPT, UPT, UPT, 0x40, 0x4 ;  /* 0x000000000004789c */ /* 0x000fc40003f2e870 */
[----:B------:R-:W-:-:S04]  /*4420*/  ULEA UR7, UR37, UR7, 0x18 ;  /* 0x0000000725077291 */ /* 0x000fc8000f8ec0ff */
[----:B------:R-:W4:Y:S01]  /*4430*/  LDC R2, c[0x0][0xb0c] ;  /* 0x0002c300ff027b82 */ /* 0x000f220000000800 */
[----:B------:R-:W-:Y:S02]  /*4440*/  UIADD3 UR13, UPT, UPT, UR7, 0xc8, URZ ;  /* 0x000000c8070d7890 */ /* 0x000fe4000fffe0ff */
[----:B--2---:R-:W-:Y:S02]  /*4450*/  UISETP.NE.U32.AND UP2, UPT, UR8, URZ, UPT ;  /* 0x000000ff0800728c */ /* 0x004fe4000bf45070 */
[----:B------:R-:W-:Y:S02]  /*4460*/  UIADD3 UR33, UPT, UPT, UR7, 0xb0, URZ ;  /* 0x000000b007217890 */ /* 0x000fe4000fffe0ff */
[----:B---3--:R-:W-:Y:S01]  /*4470*/  UISETP.NE.U32.AND UP3, UPT, UR4, URZ, UPT ;  /* 0x000000ff0400728c */ /* 0x008fe2000bf65070 */
[----:B------:R-:W2:Y:S01]  /*4480*/  LDC R24, c[0x0][0xb20] ;  /* 0x0002c800ff187b82 */ /* 0x000ea20000000800 */
[----:B-1----:R-:W-:Y:S01]  /*4490*/  ISETP.NE.AND P1, PT, R0, 0x1, PT ;  /* 0x000000010000780c */ /* 0x002fe20003f25270 */
[----:B------:R-:W-:-:S02]  /*44a0*/  UISETP.NE.AND.EX UP2, UPT, UR9, URZ, UPT, UP2 ;  /* 0x000000ff0900728c */ /* 0x000fc4000bf45320 */
[----:B------:R-:W-:Y:S02]  /*44b0*/  UIADD3 UR25, UPT, UPT, UR7, 0xb8, URZ ;  /* 0x000000b807197890 */ /* 0x000fe4000fffe0ff */
[----:B------:R-:W-:Y:S02]  /*44c0*/  UIADD3 UR17, UPT, UPT, UR7, 0xc0, URZ ;  /* 0x000000c007117890 */ /* 0x000fe4000fffe0ff */
[----:B------:R-:W1:Y:S01]  /*44d0*/  LDC.64 R32, c[0x0][0x348] ;  /* 0x0000d200ff207b82 */ /* 0x000e620000000a00 */
[----:B------:R-:W-:Y:S02]  /*44e0*/  UPRMT UR13, UR37, 0x654, UR13 ;  /* 0x00000654250d7896 */ /* 0x000fe4000800000d */
[----:B------:R-:W-:-:S05]  /*44f0*/  UISETP.NE.AND.EX UP3, UPT, UR5, URZ, UPT, UP3 ;  /* 0x000000ff0500728c */ /* 0x000fca000bf65330 */
[----:B------:R-:W3:Y:S08]  /*4500*/  LDC.64 R16, c[0x0][0xb10] ;  /* 0x0002c400ff107b82 */ /* 0x000ef00000000a00 */
[----:B------:R-:W1:Y:S08]  /*4510*/  LDC.64 R6, c[0x0][0xb18] ;  /* 0x0002c600ff067b82 */ /* 0x000e700000000a00 */
[----:B------:R-:W1:Y:S08]  /*4520*/  LDC.64 R4, c[0x0][0xb28] ;  /* 0x0002ca00ff047b82 */ /* 0x000e700000000a00 */
[----:B--2-4-:R-:W1:Y:S02]  /*4530*/  LDC R26, c[0x0][0x374] ;  /* 0x0000dd00ff1a7b82 */ /* 0x014e640000000800 */
.L_x_102:
[C---:B------:R-:W-:Y:S02]  /*4540*/  LEA R0, R30.reuse, UR7, 0x3 ;  /* 0x000000071e007c11 */ /* 0x040fe4000f8e18ff */
[----:B------:R-:W-:Y:S02]  /*4550*/  SHF.L.U32 R3, R29, 0x1f, RZ ;  /* 0x0000001f1d037819 */ /* 0x000fe400000006ff */
[----:B------:R-:W-:Y:S02]  /*4560*/  LEA R20, R30, UR7, 0x4 ;  /* 0x000000071e147c11 */ /* 0x000fe4000f8e20ff */
[----:B--2---:R-:W2:Y:S02]  /*4570*/  SYNCS.PHASECHK.TRANS64.TRYWAIT P0, [R0+URZ+0x100], R3 ;  /* 0x00010003000075a7 */ /* 0x004ea400080011ff */
[----:B--2---:R-:W-:Y:S05]  /*4580*/  @!P0 BRA `(.L_x_92) ;  /* 0x000000a0005c8947 */ /* 0x004fea0003800000 */
.L_x_365:
[----:B------:R-:W-:Y:S01]  /*4590*/  ISETP.GE.AND P0, PT, R68, 0x1, PT ;  /* 0x000000014400780c */ /* 0x000fe20003f06270 */
[----:B------:R-:W4:Y:S01]  /*45a0*/  LDS.128 R20, [R20+0x170] ;  /* 0x0001700014147984 */ /* 0x000f220000000c00 */
[----:B--2---:R-:W-:Y:S01]  /*45b0*/  VIADD R0, R0, 0x110 ;  /* 0x0000011000007836 */ /* 0x004fe20000000000 */
[----:B------:R-:W-:Y:S01]  /*45c0*/  @!PT LDS RZ, [RZ] ;  /* 0x00000000fffff984 */ /* 0x000fe20000000800 */
[----:B------:R-:W-:Y:S01]  /*45d0*/  @!PT LDS RZ, [RZ] ;  /* 0x00000000fffff984 */ /* 0x000fe20000000800 */
[----:B------:R-:W-:Y:S01]  /*45e0*/  @!PT LDS RZ, [RZ] ;  /* 0x00000000fffff984 */ /* 0x000fe20000000800 */
[----:B------:R-:W-:Y:S01]  /*45f0*/  @!PT LDS RZ, [RZ] ;  /* 0x00000000fffff984 */ /* 0x000fe20000000800 */
[----:B------:R2:W-:Y:S06]  /*4600*/  MEMBAR.ALL.CTA ;  /* 0x0000000000007992 */ /* 0x0005ec0000008000 */
[----:B--2---:R-:W2:Y:S01]  /*4610*/  FENCE.VIEW.ASYNC.S ;  /* 0x00000000000073c6 */ /* 0x004ea20000000000 */
[----:B------:R-:W-:Y:S04]  /*4620*/  PRMT R0, RZ, 0x654, R0 ;  /* 0x00000654ff007816 */ /* 0x000fe80000000000 */
[----:B--2---:R2:W-:Y:S01]  /*4630*/  SYNCS.ARRIVE.TRANS64.RED.A1T0 RZ, [R0+URZ], RZ ;  /* 0x000000ff00ff79a7 */ /* 0x0045e200081004ff */
[----:B----4-:R-:W-:Y:S11]  /*4640*/  LOP3.LUT P3, RZ, R22, 0x1, RZ, 0xc0, !PT ;  /* 0x0000000116ff7812 */ /* 0x010ff6000786c0ff */
[----:B------:R-:W-:Y:S02]  /*4650*/  @!UPT UIADD3 URZ, UPT, UPT, URZ, URZ, URZ ;  /* 0x000000fffffff290 */ /* 0x000fe4000fffe0ff */
[----:B------:R-:W-:Y:S02]  /*4660*/  @P3 MOV R13, R20 ;  /* 0x00000014000d3202 */ /* 0x000fe40000000f00 */
[----:B------:R-:W-:Y:S01]  /*4670*/  @P3 LOP3.LUT R8, R21, 0xffff, RZ, 0xc0, !PT ;  /* 0x0000ffff15083812 */ /* 0x000fe200078ec0ff */
[----:B--2---:R-:W-:Y:S06]  /*4680*/  @!P0 BRA `(.L_x_93) ;  /* 0x0000000000a48947 */ /* 0x004fec0003800000 */
[----:B-1----:R-:W-:Y:S01]  /*4690*/  IMAD.HI.U32 R35, R26, R7, RZ ;  /* 0x000000071a237227 */ /* 0x002fe200078e00ff */
[----:B------:R-:W-:Y:S02]  /*46a0*/  ISETP.NE.AND P0, PT, R6, 0x1, PT ;  /* 0x000000010600780c */ /* 0x000fe40003f05270 */
[----:B------:R-:W-:Y:S01]  /*46b0*/  ISETP.NE.AND P2, PT, R68, 0x1, PT ;  /* 0x000000014400780c */ /* 0x000fe20003f45270 */
[----:B---3--:R-:W-:Y:S01]  /*46c0*/  IMAD.HI.U32 R34, R25, R16, RZ ;  /* 0x0000001019227227 */ /* 0x008fe200078e00ff */
[----:B------:R-:W-:Y:S02]  /*46d0*/  SHF.R.U32.HI R35, RZ, R24, R35 ;  /* 0x00000018ff237219 */ /* 0x000fe40000011623 */
[----:B------:R-:W-:Y:S01]  /*46e0*/  ISETP.NE.AND P4, PT, R2, 0x1, PT ;  /* 0x000000010200780c */ /* 0x000fe20003f85270 */
[----:B------:R-:W-:Y:S01]  /*46f0*/  IMAD.HI.U32 R36, R13, R16, RZ ;  /* 0x000000100d247227 */ /* 0x000fe200078e00ff */
[----:B------:R-:W-:Y:S02]  /*4700*/  SHF.R.U32.HI R34, RZ, R17, R34 ;  /* 0x00000011ff227219 */ /* 0x000fe40000011622 */
[----:B------:R-:W-:Y:S01]  /*4710*/  SEL R3, R26, R35, !P0 ;  /* 0x000000231a037207 */ /* 0x000fe20004000000 */
[C---:B------:R-:W-:Y:S01]  /*4720*/  IMAD.HI.U32 R35, R8.reuse, R7, RZ ;  /* 0x0000000708237227 */ /* 0x040fe200078e00ff */
[----:B------:R-:W-:Y:S02]  /*4730*/  SEL R11, R25, R34, !P4 ;  /* 0x00000022190b7207 */ /* 0x000fe40006000000 */
[----:B------:R-:W-:Y:S01]  /*4740*/  SHF.R.U32.HI R36, RZ, R17, R36 ;  /* 0x00000011ff247219 */ /* 0x000fe20000011624 */
[----:B------:R-:W-:Y:S01]  /*4750*/  IMAD.HI.U32 R38, R3, R4, RZ ;  /* 0x0000000403267227 */ /* 0x000fe200078e00ff */
[----:B------:R-:W-:Y:S03]  /*4760*/  SHF.R.U32.HI R35, RZ, R24, R35 ;  /* 0x00000018ff237219 */ /* 0x000fe60000011623 */
[----:B------:R-:W-:Y:S01]  /*4770*/  IMAD.HI.U32 R34, R11, R4, RZ ;  /* 0x000000040b227227 */ /* 0x000fe200078e00ff */
[----:B------:R-:W-:Y:S02]  /*4780*/  @P2 SHF.R.U32.HI R3, RZ, R5, R38 ;  /* 0x00000005ff032219 */ /* 0x000fe40000011626 */
[----:B------:R-:W-:Y:S02]  /*4790*/  SEL R9, R8, R35, !P0 ;  /* 0x0000002308097207 */ /* 0x000fe40004000000 */
[----:B------:R-:W-:Y:S01]  /*47a0*/  @P2 SHF.R.U32.HI R11, RZ, R5, R34 ;  /* 0x00000005ff0b2219 */ /* 0x000fe20000011622 */
[C---:B------:R-:W-:Y:S01]  /*47b0*/  IMAD R10, R68.reuse, R3, RZ ;  /* 0x00000003440a7224 */ /* 0x040fe200078e02ff */
[----:B------:R-:W-:Y:S01]  /*47c0*/  SEL R3, R13, R36, !P4 ;  /* 0x000000240d037207 */ /* 0x000fe20006000000 */
[C---:B------:R-:W-:Y:S03]  /*47d0*/  IMAD.HI.U32 R14, R9.reuse, R4, RZ ;  /* 0x00000004090e7227 */ /* 0x040fe600078e00ff */
[----:B------:R-:W-:Y:S01]  /*47e0*/  ISETP.GE.AND P0, PT, R9, R10, PT ;  /* 0x0000000a0900720c */ /* 0x000fe20003f06270 */
[C---:B------:R-:W-:Y:S01]  /*47f0*/  IMAD R12, R68.reuse, R11, RZ ;  /* 0x0000000b440c7224 */ /* 0x040fe200078e02ff */
[-C--:B------:R-:W-:Y:S04]  /*4800*/  SHF.R.U32.HI R14, RZ, R5.reuse, R14 ;  /* 0x00000005ff0e7219 */ /* 0x080fe8000001160e */
[----:B------:R-:W-:Y:S02]  /*4810*/  ISETP.GE.OR P0, PT, R3, R12, P0 ;  /* 0x0000000c0300720c */ /* 0x000fe40000706670 */
[----:B------:R-:W-:Y:S05]  /*4820*/  SEL R15, R9, R14, !P2 ;  /* 0x0000000e090f7207 */ /* 0x000fea0005000000 */
[----:B------:R-:W-:Y:S04]  /*4830*/  IMAD.MOV R14, RZ, RZ, -R15 ;  /* 0x000000ffff0e7224 */ /* 0x000fe800078e0a0f */
[----:B------:R-:W-:Y:S02]  /*4840*/  IMAD R14, R68, R14, R9 ;  /* 0x0000000e440e7224 */ /* 0x000fe400078e0209 */
[C---:B------:R-:W-:Y:S05]  /*4850*/  @!P0 IMAD.HI.U32 R10, R3.reuse, R4, RZ ;  /* 0x00000004030a8227 */ /* 0x040fea00078e00ff */
[----:B------:R-:W-:Y:S04]  /*4860*/  @!P0 SHF.R.U32.HI R10, RZ, R5, R10 ;  /* 0x00000005ff0a8219 */ /* 0x000fe8000001160a */
[----:B------:R-:W-:Y:S01]  /*4870*/  @!P0 SEL R0, R3, R10, !P2 ;  /* 0x0000000a03008207 */ /* 0x000fe20005000000 */
[----:B------:R-:W-:Y:S03]  /*4880*/  IMAD.MOV R10, RZ, RZ, -R3 ;  /* 0x000000ffff0a7224 */ /* 0x000fe600078e0a03 */
[----:B------:R-:W-:Y:S01]  /*4890*/  @!P0 IADD3 R15, PT, PT, R15, -R0, RZ ;  /* 0x800000000f0f8210 */ /* 0x000fe20007ffe0ff */
[----:B------:R-:W-:Y:S01]  /*48a0*/  @!P0 IMAD R0, R11, R14, R0 ;  /* 0x0000000e0b008224 */ /* 0x000fe200078e0200 */
[----:B------:R-:W-:Y:S01]  /*48b0*/  IADD3 R11, PT, PT, -R9, RZ, RZ ;  /* 0x000000ff090b7210 */ /* 0x000fe20007ffe1ff */
[----:B------:R-:W-:Y:S02]  /*48c0*/  IMAD R13, R2, R10, R13 ;  /* 0x0000000a020d7224 */ /* 0x000fe400078e020d */
[----:B------:R-:W-:Y:S02]  /*48d0*/  @!P0 IMAD R9, R15, R68, R3 ;  /* 0x000000440f098224 */ /* 0x000fe400078e0203 */
[----:B------:R-:W-:Y:S02]  /*48e0*/  @!P0 IMAD.MOV.U32 R3, RZ, RZ, R0 ;  /* 0x000000ffff038224 */ /* 0x000fe400078e0000 */
[----:B------:R-:W-:Y:S02]  /*48f0*/  IMAD R8, R6, R11, R8 ;  /* 0x0000000b06087224 */ /* 0x000fe400078e0208 */
[----:B------:R-:W-:Y:S02]  /*4900*/  IMAD R13, R3, R2, R13 ;  /* 0x00000002030d7224 */ /* 0x000fe400078e020d */
[----:B------:R-:W-:Y:S02]  /*4910*/  IMAD R8, R9, R6, R8 ;  /* 0x0000000609087224 */ /* 0x000fe400078e0208 */
.L_x_93:
[----:B------:R-:W-:Y:S05]  /*4920*/  BRA.U UP1, `(.L_x_94) ;  /* 0x0000000101107547 */ /* 0x000fea000b800000 */
[----:B------:R-:W-:Y:S04]  /*4930*/  MOV R0, UR6 ;  /* 0x0000000600007c02 */ /* 0x000fe80008000f00 */
[----:B------:R-:W-:Y:S04]  /*4940*/  SHF.L.U32 R3, R0, 0x1f, RZ ;  /* 0x0000001f00037819 */ /* 0x000fe800000006ff */
[----:B------:R-:W2:Y:S02]  /*4950*/  SYNCS.PHASECHK.TRANS64.TRYWAIT P0, [UR7+0xf8], R3 ;  /* 0x0000f803ff0075a7 */ /* 0x000ea40008001107 */
[----:B--2---:R-:W-:Y:S05]  /*4960*/  @!P0 BRA `(.L_x_95) ;  /* 0x0000009c00788947 */ /* 0x004fea0003800000 */
.L_x_94:
[----:B------:R-:W-:Y:S02]  /*4970*/  R2UR UR35, R19 ;  /* 0x00000000132372ca */ /* 0x000fe400000e0000 */
[----:B------:R-:W-:Y:S02]  /*4980*/  R2UR UR34, R18 ;  /* 0x00000000122272ca */ /* 0x000fe400000e0000 */
[----:B------:R-:W-:Y:S02]  /*4990*/  ISETP.NE.U32.AND P2, PT, RZ, UR4, PT ;  /* 0x00000004ff007c0c */ /* 0x000fe4000bf45070 */
[----:B------:R-:W-:Y:S02]  /*49a0*/  SHF.L.U32 R12, R31, 0x1f, RZ ;  /* 0x0000001f1f0c7819 */ /* 0x000fe400000006ff */
[----:B------:R-:W-:Y:S05]  /*49b0*/  ISETP.NE.AND.EX P2, PT, RZ, UR5, PT, P2 ;  /* 0x00000005ff007c0c */ /* 0x000fea000bf45320 */
[----:B------:R-:W-:Y:S02]  /*49c0*/  USHF.L.U32 UR35, UR35, 0x7, URZ ;  /* 0x0000000723237899 */ /* 0x000fe400080006ff */
[----:B------:R-:W-:Y:S01]  /*49d0*/  USHF.L.U32 UR34, UR34, 0x8, URZ ;  /* 0x0000000822227899 */ /* 0x000fe200080006ff */
[----:B------:R-:W-:Y:S11]  /*49e0*/  BRA.U !UP3, `(.L_x_96) ;  /* 0x000000010b347547 */ /* 0x000ff6000b800000 */
[----:B------:R-:W-:Y:S01]  /*49f0*/  UPLOP3.LUT UP0, UPT, UPT, UPT, UP2, 0x80, 0x8 ;  /* 0x000000000008789c */ /* 0x000fe20003f0f020 */
[----:B--2---:R-:W-:Y:S02]  /*4a00*/  HFMA2 R0, -RZ, RZ, 0, 5.9604644775390625e-08 ;  /* 0x00000001ff007431 */ /* 0x004fe400000001ff */
[----:B------:R-:W-:Y:S03]  /*4a10*/  IMAD.MOV.U32 R182, RZ, RZ, 0x1 ;  /* 0x00000001ffb67424 */ /* 0x000fe600078e00ff */
[----:B------:R-:W-:Y:S05]  /*4a20*/  PLOP3.LUT P0, PT, PT, PT, UP0, 0x80, 0x8 ;  /* 0x000000000008781c */ /* 0x000fea0003f0f008 */
[----:B------:R-:W2:Y:S01]  /*4a30*/  @UP0 LDCU.64 UR10, c[0x0][0x888] ;  /* 0x00011100ff0a07ac */ /* 0x000ea20008000a00 */
[----:B------:R-:W-:Y:S07]  /*4a40*/  @UP0 UIMAD UR8, UR36, UR4, URZ ;  /* 0x00000004240802a4 */ /* 0x000fee000f8e02ff */
[----:B------:R-:W-:Y:S01]  /*4a50*/  @!P0 PRMT R182, R0, 0x7610, R182 ;  /* 0x0000761000b68816 */ /* 0x000fe200000000b6 */
[----:B--2---:R-:W-:Y:S03]  /*4a60*/  @UP0 UIMAD.WIDE UR10, UR8, 0x4, UR10 ;  /* 0x00000004080a08a5 */ /* 0x004fe6000f8e020a */
[----:B------:R-:W2:Y:S03]  /*4a70*/  @!UP0 LDCU UR8, c[0x0][0x880] ;  /* 0x00011000ff0887ac */ /* 0x000ea60008000800 */
[----:B------:R-:W-:Y:S01]  /*4a80*/  IMAD.U32 R10, RZ, RZ, UR10 ;  /* 0x0000000aff0a7e24 */ /* 0x000fe2000f8e00ff */
[----:B------:R-:W-:Y:S05]  /*4a90*/  MOV R11, UR11 ;  /* 0x0000000b000b7c02 */ /* 0x000fea0008000f00 */
[----:B-----5:R4:W5:Y:S02]  /*4aa0*/  @P0 LDG.E R127, desc[UR38][R10.64] ;  /* 0x000000260a7f0981 */ /* 0x020964000c1e1900 */
[----:B--2-4-:R-:W-:Y:S07]  /*4ab0*/  @!P0 IMAD.U32 R127, RZ, RZ, UR8 ;  /* 0x00000008ff7f8e24 */ /* 0x014fee000f8e00ff */
.L_x_96:
[----:B-----5:R-:W-:Y:S01]  /*4ac0*/  @!P2 FSETP.EQ.AND P0, PT, R127, RZ, PT ;  /* 0x000000ff7f00a20b */ /* 0x020fe20003f02000 */
[----:B------:R-:W-:Y:S01]  /*4ad0*/  @!UPT UIADD3 URZ, UPT, UPT, URZ, URZ, URZ ;  /* 0x000000fffffff290 */ /* 0x000fe2000fffe0ff */
[----:B------:R-:W-:Y:S11]  /*4ae0*/  @!P2 BRA `(.L_x_97) ;  /* 0x000000000014a947 */ /* 0x000ff60003800000 */
[----:B------:R-:W-:Y:S02]  /*4af0*/  LOP3.LUT P2, RZ, R182, 0xff, RZ, 0xc0, !PT ;  /* 0x000000ffb6ff7812 */ /* 0x000fe4000784c0ff */
[----:B------:R-:W-:Y:S04]  /*4b00*/  PLOP3.LUT P0, PT, PT, PT, UP0, 0x80, 0x8 ;  /* 0x000000000008781c */ /* 0x000fe80003f0f008 */
[----:B------:R-:W-:Y:S07]  /*4b10*/  PLOP3.LUT P0, PT, P0, PT, PT, 0x8, 0x80 ;  /* 0x000000000080781c */ /* 0x000fee000070e170 */
[----:B------:R-:W-:Y:S11]  /*4b20*/  @P2 FSETP.EQ.AND P0, PT, R127, RZ, PT ;  /* 0x000000ff7f00220b */ /* 0x000ff60003f02000 */
[----:B------:R-:W-:Y:S02]  /*4b30*/  @!UPT UIADD3 URZ, UPT, UPT, URZ, URZ, URZ ;  /* 0x000000fffffff290 */ /* 0x000fe4000fffe0ff */
.L_x_97:
[----:B------:R-:W4:Y:S01]  /*4b40*/  SYNCS.PHASECHK.TRANS64.TRYWAIT P2, [UR7+0xd0], R12 ;  /* 0x0000d00cff0075a7 */ /* 0x000f220008041107 */
[----:B------:R-:W-:Y:S04]  /*4b50*/  ELECT P4, URZ, PT ;  /* 0x0000000000ff782f */ /* 0x000fe80003880000 */
[----:B------:R-:W-:Y:S11]  /*4b60*/  PLOP3.LUT P4, PT, P0, P4, PT, 0xf2, 0x2f ;  /* 0x00000000002f781c */ /* 0x000ff60000789e72 */
[----:B------:R-:W-:Y:S02]  /*4b70*/  @!UPT UIADD3 URZ, UPT, UPT, URZ, URZ, URZ ;  /* 0x000000fffffff290 */ /* 0x000fe4000fffe0ff */
[----:B-1----:R-:W-:Y:S05]  /*4b80*/  @!P4 IADD3 R9, P0, PT, R32, 0x580, RZ ;  /* 0x000005802009c810 */ /* 0x002fea0007f1e0ff */
[----:B--2---:R-:W-:Y:S01]  /*4b90*/  @!P4 IMAD.X R0, RZ, RZ, R33, P0 ;  /* 0x000000ffff00c224 */ /* 0x004fe200000e0621 */
[----:B----4-:R-:W-:Y:S07]  /*4ba0*/  @!P2 BRA `(.L_x_98) ;  /* 0x0000009c0000a947 */ /* 0x010fee0003800000 */
.L_x_368:
[----:B------:R-:W-:Y:S01]  /*4bb0*/  @!P4 R2UR UR8, R0 ;  /* 0x000000000008c2ca */ /* 0x000fe200000e0000 */
[----:B------:R-:W-:Y:S01]  /*4bc0*/  VOTEU.ALL UP1, P4 ;  /* 0x0000000000ff7886 */ /* 0x000fe20002020000 */
[----:B------:R-:W-:Y:S01]  /*4bd0*/  @!P4 R2UR UR9, R9 ;  /* 0x000000000909c2ca */ /* 0x000fe200000e0000 */
[----:B------:R-:W-:Y:S01]  /*4be0*/  @!P4 IMAD.MOV.U32 R0, RZ, RZ, 0x2000 ;  /* 0x00002000ff00c424 */ /* 0x000fe200078e00ff */
[----:B------:R-:W-:Y:S01]  /*4bf0*/  UMOV UR10, 0x0 ;  /* 0x00000000000a7882 */ /* 0x000fe20000000000 */
[----:B------:R-:W-:Y:S01]  /*4c00*/  UMOV UR11, 0x10000000 ;  /* 0x10000000000b7882 */ /* 0x000fe20000000000 */
[----:B------:R-:W-:Y:S01]  /*4c10*/  @!UP1 UIADD3 UR32, UPT, UPT, UR7, 0x200, URZ ;  /* 0x0000020007209890 */ /* 0x000fe2000fffe0ff */
[----:B------:R-:W-:Y:S01]  /*4c20*/  @!P4 IADD3 R9, P0, PT, R32, 0x580, RZ ;  /* 0x000005802009c810 */ /* 0x000fe20007f1e0ff */
[----:B------:R-:W-:Y:S05]  /*4c30*/  VOTEU.ALL UP1, P4 ;  /* 0x0000000000ff7886 */ /* 0x000fea0002020000 */
[----:B------:R-:W-:Y:S01]  /*4c40*/  IMAD.U32 R11, RZ, RZ, UR8 ;  /* 0x00000008ff0b7e24 */ /* 0x000fe2000f8e00ff */
[----:B------:R-:W-:Y:S01]  /*4c50*/  UPRMT UR8, UR37, 0x654, UR33 ;  /* 0x0000065425087896 */ /* 0x000fe20008000021 */
[----:B------:R-:W-:Y:S03]  /*4c60*/  IMAD.U32 R10, RZ, RZ, UR9 ;  /* 0x00000009ff0a7e24 */ /* 0x000fe6000f8e00ff */
[----:B------:R-:W-:Y:S02]  /*4c70*/  @!P4 R2UR UR15, R11 ;  /* 0x000000000b0fc2ca */ /* 0x000fe400000e0000 */
[----:B------:R-:W-:Y:S11]  /*4c80*/  @!P4 R2UR UR14, R10 ;  /* 0x000000000a0ec2ca */ /* 0x000ff600000e0000 */
[----:B------:R-:W-:Y:S02]  /*4c90*/  @!UPT UIADD3 URZ, UPT, UPT, URZ, URZ, URZ ;  /* 0x000000fffffff290 */ /* 0x000fe4000fffe0ff */
[----:B------:R2:W-:Y:S01]  /*4ca0*/  @!UP1 UTMALDG.3D [UR32], [UR14], desc[UR10] ;  /* 0x00000a200e0095b4 */ /* 0x0005e20008011000 */
[----:B------:R4:W-:Y:S01]  /*4cb0*/  @!P4 SYNCS.ARRIVE.TRANS64.RED.A0TR RZ, [UR7+0xb0], R0 ;  /* 0x0000b000ffffc9a7 */ /* 0x0009e20008300407 */
[----:B------:R-:W-:Y:S01]  /*4cc0*/  SYNCS.ARRIVE.TRANS64.RED.A1T0 RZ, [UR8], RZ ;  /* 0x000000ffffff79a7 */ /* 0x000fe20008100408 */
[----:B----4-:R-:W-:Y:S01]  /*4cd0*/  @!P4 IMAD.X R0, RZ, RZ, R33, P0 ;  /* 0x000000ffff00c224 */ /* 0x010fe200000e0621 */
[----:B------:R-:W4:Y:S02]  /*4ce0*/  SYNCS.PHASECHK.TRANS64.TRYWAIT P2, [UR7+0xd8], R12 ;  /* 0x0000d80cff0075a7 */ /* 0x000f240008041107 */
[----:B--2-4-:R-:W-:Y:S05]  /*4cf0*/  @!P2 BRA `(.L_x_99) ;  /* 0x0000009800c4a947 */ /* 0x014fea0003800000 */
.L_x_370:
        /* <DEDUP_REMOVED lines=8> */
[----:B------:R-:W-:Y:S01]  /*4d80*/  @!UP1 UIADD3 UR24, UPT, UPT, UR7, 0x2200, URZ ;  /* 0x0000220007189890 */ /* 0x000fe2000fffe0ff */
[----:B------:R-:W-:Y:S01]  /*4d90*/  VOTEU.ALL UP1, P4 ;  /* 0x0000000000ff7886 */ /* 0x000fe20002020000 */
[----:B------:R-:W-:Y:S01]  /*4da0*/  UMOV UR27, UR35 ;  /* 0x00000023001b7c82 */ /* 0x000fe20008000000 */
[----:B------:R-:W-:Y:S02]  /*4db0*/  UMOV UR28, UR36 ;  /* 0x00000024001c7c82 */ /* 0x000fe40008000000 */
[----:B------:R-:W-:Y:S01]  /*4dc0*/  IMAD.U32 R11, RZ, RZ, UR8 ;  /* 0x00000008ff0b7e24 */ /* 0x000fe2000f8e00ff */
[----:B------:R-:W-:Y:S01]  /*4dd0*/  UPRMT UR8, UR37, 0x654, UR25 ;  /* 0x0000065425087896 */ /* 0x000fe20008000019 */
[----:B------:R-:W-:Y:S02]  /*4de0*/  IMAD.U32 R10, RZ, RZ, UR9 ;  /* 0x00000009ff0a7e24 */ /* 0x000fe4000f8e00ff */
[----:B------:R-:W-:Y:S01]  /*4df0*/  @!P4 IMAD.X R18, RZ, RZ, R33, P0 ;  /* 0x000000ffff12c224 */ /* 0x000fe200000e0621 */
[----:B------:R-:W-:Y:S02]  /*4e00*/  @!P4 R2UR UR15, R11 ;  /* 0x000000000b0fc2ca */ /* 0x000fe400000e0000 */
[----:B------:R-:W-:Y:S11]  /*4e10*/  @!P4 R2UR UR14, R10 ;  /* 0x000000000a0ec2ca */ /* 0x000ff600000e0000 */
[----:B------:R-:W-:Y:S02]  /*4e20*/  @!UPT UIADD3 URZ, UPT, UPT, URZ, URZ, URZ ;  /* 0x000000fffffff290 */ /* 0x000fe4000fffe0ff */
[----:B------:R2:W-:Y:S01]  /*4e30*/  @!UP1 UTMALDG.3D [UR24], [UR14], desc[UR10] ;  /* 0x00000a180e0095b4 */ /* 0x0005e20008011000 */
[----:B------:R2:W-:Y:S01]  /*4e40*/  @!P4 SYNCS.ARRIVE.TRANS64.RED.A0TR RZ, [UR7+0xb8], R0 ;  /* 0x0000b800ffffc9a7 */ /* 0x0005e20008300407 */
[----:B------:R-:W-:Y:S01]  /*4e50*/  SYNCS.ARRIVE.TRANS64.RED.A1T0 RZ, [UR8], RZ ;  /* 0x000000ffffff79a7 */ /* 0x000fe20008100408 */
[----:B------:R-:W4:Y:S02]  /*4e60*/  SYNCS.PHASECHK.TRANS64.TRYWAIT P2, [UR7+0xe0], R12 ;  /* 0x0000e00cff0075a7 */ /* 0x000f240008041107 */
[----:B--2-4-:R-:W-:Y:S05]  /*4e70*/  @!P2 BRA `(.L_x_100) ;  /* 0x00000098007ca947 */ /* 0x014fea0003800000 */
.L_x_372:
[----:B------:R-:W2:Y:S01]  /*4e80*/  LDC.64 R14, c[0x0][0xb10] ;  /* 0x0002c400ff0e7b82 */ /* 0x000ea20000000a00 */
[----:B------:R-:W-:Y:S01]  /*4e90*/  @!P4 R2UR UR8, R18 ;  /* 0x000000001208c2ca */ /* 0x000fe200000e0000 */
[----:B------:R-:W-:Y:S01]  /*4ea0*/  VOTEU.ALL UP1, P4 ;  /* 0x0000000000ff7886 */ /* 0x000fe20002020000 */
[----:B------:R-:W-:Y:S01]  /*4eb0*/  @!P4 R2UR UR9, R19 ;  /* 0x000000001309c2ca */ /* 0x000fe200000e0000 */
[----:B------:R-:W-:Y:S01]  /*4ec0*/  UMOV UR10, 0x0 ;  /* 0x00000000000a7882 */ /* 0x000fe20000000000 */
[----:B------:R-:W-:Y:S03]  /*4ed0*/  UMOV UR11, 0x10000000 ;  /* 0x10000000000b7882 */ /* 0x000fe60000000000 */
[----:B------:R-:W4:Y:S01]  /*4ee0*/  LDC.64 R10, c[0x0][0xb18] ;  /* 0x0002c600ff0a7b82 */ /* 0x000f220000000a00 */
[----:B------:R-:W-:Y:S01]  /*4ef0*/  @!UP1 UIADD3 UR18, UPT, UPT, UR34, 0x80, URZ ;  /* 0x0000008022129890 */ /* 0x000fe2000fffe0ff */
[----:B------:R-:W-:Y:S01]  /*4f00*/  @P3 SHF.R.U32.HI R28, RZ, 0x10, R21 ;  /* 0x00000010ff1c3819 */ /* 0x000fe20000011615 */
[----:B------:R-:W-:Y:S01]  /*4f10*/  @!UP1 UIADD3 UR16, UPT, UPT, UR7, 0x4200, URZ ;  /* 0x0000420007109890 */ /* 0x000fe2000fffe0ff */
[----:B------:R-:W-:Y:S01]  /*4f20*/  VIADD R30, R30, 0x1 ;  /* 0x000000011e1e7836 */ /* 0x000fe20000000000 */
[----:B------:R-:W-:Y:S03]  /*4f30*/  VOTEU.ALL UP1, P4 ;  /* 0x0000000000ff7886 */ /* 0x000fe60002020000 */
[----:B------:R-:W5:Y:S01]  /*4f40*/  @!P1 LDC R0, c[0x0][0xb20] ;  /* 0x0002c800ff009b82 */ /* 0x000f620000000800 */
[----:B------:R-:W-:Y:S01]  /*4f50*/  UMOV UR19, UR35 ;  /* 0x0000002300137c82 */ /* 0x000fe20008000000 */
[----:B------:R-:W-:Y:S01]  /*4f60*/  IMAD.U32 R19, RZ, RZ, UR8 ;  /* 0x00000008ff137e24 */ /* 0x000fe2000f8e00ff */
[----:B------:R-:W-:Y:S05]  /*4f70*/  UMOV UR20, UR36 ;  /* 0x0000002400147c82 */ /* 0x000fea0008000000 */
[----:B-1----:R-:W1:Y:S01]  /*4f80*/  @!P1 LDC R3, c[0x0][0xb0c] ;  /* 0x0002c300ff039b82 */ /* 0x002e620000000800 */
[----:B------:R-:W-:Y:S01]  /*4f90*/  IMAD.U32 R18, RZ, RZ, UR9 ;  /* 0x00000009ff127e24 */ /* 0x000fe2000f8e00ff */
[----:B------:R-:W-:Y:S01]  /*4fa0*/  UPRMT UR8, UR37, 0x654, UR17 ;  /* 0x0000065425087896 */ /* 0x000fe20008000011 */
[----:B------:R-:W-:Y:S03]  /*4fb0*/  @!P4 R2UR UR15, R19 ;  /* 0x00000000130fc2ca */ /* 0x000fe600000e0000 */
[----:B------:R-:W-:Y:S01]  /*4fc0*/  @!P4 R2UR UR14, R18 ;  /* 0x00000000120ec2ca */ /* 0x000fe200000e0000 */
[----:B------:R-:W-:Y:S11]  /*4fd0*/  @!P4 IMAD.MOV.U32 R18, RZ, RZ, 0x2000 ;  /* 0x00002000ff12c424 */ /* 0x000ff600078e00ff */
[----:B------:R-:W-:Y:S01]  /*4fe0*/  @!UPT UIADD3 URZ, UPT, UPT, URZ, URZ, URZ ;  /* 0x000000fffffff290 */ /* 0x000fe2000fffe0ff */
[----:B------:R1:W-:Y:S01]  /*4ff0*/  @!UP1 UTMALDG.3D [UR16], [UR14], desc[UR10] ;  /* 0x00000a100e0095b4 */ /* 0x0003e20008011000 */
[----:B------:R1:W-:Y:S02]  /*5000*/  @!P4 SYNCS.ARRIVE.TRANS64.RED.A0TR RZ, [UR7+0xc0], R18 ;  /* 0x0000c012ffffc9a7 */ /* 0x0003e40008300407 */
[----:B-1----:R-:W-:Y:S01]  /*5010*/  @!P1 ISETP.NE.AND P2, PT, R3, 0x1, PT ;  /* 0x000000010300980c */ /* 0x002fe20003f45270 */
[C---:B--2---:R-:W-:Y:S01]  /*5020*/  @!P1 IMAD.HI.U32 R14, R13.reuse, R14, RZ ;  /* 0x0000000e0d0e9227 */ /* 0x044fe200078e00ff */
[----:B----4-:R-:W-:Y:S03]  /*5030*/  @!P1 ISETP.NE.AND P0, PT, R10, 0x1, PT ;  /* 0x000000010a00980c */ /* 0x010fe60003f05270 */
[C---:B------:R-:W-:Y:S01]  /*5040*/  @!P1 IMAD.HI.U32 R11, R8.reuse, R11, RZ ;  /* 0x0000000b080b9227 */ /* 0x040fe200078e00ff */
[----:B------:R-:W-:Y:S04]  /*5050*/  @!P1 SHF.R.U32.HI R14, RZ, R15, R14 ;  /* 0x0000000fff0e9219 */ /* 0x000fe8000001160e */
[----:B-----5:R-:W-:Y:S01]  /*5060*/  @!P1 SHF.R.U32.HI R9, RZ, R0, R11 ;  /* 0x00000000ff099219 */ /* 0x020fe2000001160b */
[----:B------:R-:W-:Y:S01]  /*5070*/  SYNCS.ARRIVE.TRANS64.RED.A1T0 RZ, [UR8], RZ ;  /* 0x000000ffffff79a7 */ /* 0x000fe20008100408 */
[----:B------:R-:W-:Y:S02]  /*5080*/  @!P1 SEL R14, R13, R14, !P2 ;  /* 0x0000000e0d0e9207 */ /* 0x000fe40005000000 */
[----:B------:R-:W-:Y:S01]  /*5090*/  @!P1 SEL R9, R8, R9, !P0 ;  /* 0x0000000908099207 */ /* 0x000fe20004000000 */
[----:B------:R-:W1:Y:S04]  /*50a0*/  SYNCS.PHASECHK.TRANS64.TRYWAIT P5, [UR7+0xe8], R12 ;  /* 0x0000e80cff0075a7 */ /* 0x000e6800080a1107 */
[----:B------:R-:W-:Y:S02]  /*50b0*/  @!P1 IMAD.IADD R0, R9, 0x1, -R14 ;  /* 0x0000000109009824 */ /* 0x000fe400078e0a0e */
[----:B------:R-:W-:Y:S02]  /*50c0*/  @!P1 IMAD.IADD R9, R14, 0x1, -R9 ;  /* 0x000000010e099824 */ /* 0x000fe400078e0a09 */
[----:B------:R-:W-:Y:S02]  /*50d0*/  @!P1 IMAD R13, R0, R3, R13 ;  /* 0x00000003000d9224 */ /* 0x000fe400078e020d */
[----:B------:R-:W-:Y:S01]  /*50e0*/  @!P1 IMAD R8, R9, R10, R8 ;  /* 0x0000000a09089224 */ /* 0x000fe200078e0208 */
[----:B-1----:R-:W-:Y:S06]  /*50f0*/  @!P5 BRA `(.L_x_101) ;  /* 0x0000009400f4d947 */ /* 0x002fec0003800000 */
.L_x_374:
[----:B-1----:R-:W-:Y:S01]  /*5100*/  @!P4 IADD3 R3, P0, PT, R32, 0x580, RZ ;  /* 0x000005802003c810 */ /* 0x002fe20007f1e0ff */
[----:B------:R-:W-:Y:S01]  /*5110*/  VOTEU.ALL UP1, P4 ;  /* 0x0000000000ff7886 */ /* 0x000fe20002020000 */
[----:B------:R-:W-:Y:S01]  /*5120*/  UMOV UR18, 0x0 ;  /* 0x0000000000127882 */ /* 0x000fe20000000000 */
[----:B------:R-:W-:Y:S01]  /*5130*/  UMOV UR19, 0x10000000 ;  /* 0x1000000000137882 */ /* 0x000fe20000000000 */
[----:B------:R-:W-:Y:S01]  /*5140*/  @!P4 R2UR UR9, R3 ;  /* 0x000000000309c2ca */ /* 0x000fe200000e0000 */
[----:B------:R-:W-:Y:S01]  /*5150*/  @!P4 IMAD.X R0, RZ, RZ, R33, P0 ;  /* 0x000000ffff00c224 */ /* 0x000fe200000e0621 */
[----:B------:R-:W-:Y:S01]  /*5160*/  @!UP1 UIADD3 UR10, UPT, UPT, UR34, 0xc0, URZ ;  /* 0x000000c0220a9890 */ /* 0x000fe2000fffe0ff */
[----:B------:R-:W-:Y:S01]  /*5170*/  ISETP.NE.AND P0, PT, R30, 0x2, PT ;  /* 0x000000021e00780c */ /* 0x000fe20003f05270 */
[----:B------:R-:W-:Y:S01]  /*5180*/  UMOV UR11, UR35 ;  /* 0x00000023000b7c82 */ /* 0x000fe20008000000 */
[----:B------:R-:W-:Y:S01]  /*5190*/  UMOV UR12, UR36 ;  /* 0x00000024000c7c82 */ /* 0x000fe20008000000 */
[----:B------:R-:W-:Y:S01]  /*51a0*/  @!P4 R2UR UR8, R0 ;  /* 0x000000000008c2ca */ /* 0x000fe200000e0000 */
[----:B------:R-:W-:Y:S01]  /*51b0*/  IMAD.IADD R18, R8, 0x1, R181 ;  /* 0x0000000108127824 */ /* 0x000fe200078e02b5 */
[----:B------:R-:W-:Y:S01]  /*51c0*/  @P3 R2UR UR36, R28 ;  /* 0x000000001c2432ca */ /* 0x000fe200000e0000 */
[----:B------:R-:W-:Y:S01]  /*51d0*/  IMAD.IADD R19, R13, 0x1, R180 ;  /* 0x000000010d137824 */ /* 0x000fe200078e02b4 */
[----:B------:R-:W-:Y:S02]  /*51e0*/  SEL R0, RZ, 0x1, P0 ;  /* 0x00000001ff007807 */ /* 0x000fe40000000000 */
[----:B------:R-:W-:Y:S01]  /*51f0*/  LOP3.LUT R31, R31, 0x1, RZ, 0x3c, !PT ;  /* 0x000000011f1f7812 */ /* 0x000fe200078e3cff */
[----:B------:R-:W-:Y:S01]  /*5200*/  IMAD.U32 R10, RZ, RZ, UR9 ;  /* 0x00000009ff0a7e24 */ /* 0x000fe2000f8e00ff */
[----:B------:R-:W-:Y:S01]  /*5210*/  @!UP1 UIADD3 UR9, UPT, UPT, UR7, 0xc8, URZ ;  /* 0x000000c807099890 */ /* 0x000fe2000fffe0ff */
[----:B------:R-:W-:Y:S02]  /*5220*/  LOP3.LUT R29, R29, R0, RZ, 0x3c, !PT ;  /* 0x000000001d1d7212 */ /* 0x000fe400078e3cff */
[----:B------:R-:W-:Y:S02]  /*5230*/  SEL R30, R30, RZ, P0 ;  /* 0x000000ff1e1e7207 */ /* 0x000fe40000000000 */
[----:B------:R-:W-:Y:S01]  /*5240*/  IMAD.U32 R11, RZ, RZ, UR8 ;  /* 0x00000008ff0b7e24 */ /* 0x000fe2000f8e00ff */
[----:B------:R-:W-:Y:S01]  /*5250*/  @!P4 R2UR UR14, R10 ;  /* 0x000000000a0ec2ca */ /* 0x000fe200000e0000 */
[----:B------:R-:W-:Y:S01]  /*5260*/  @!UP1 UIADD3 UR8, UPT, UPT, UR7, 0x6200, URZ ;  /* 0x0000620007089890 */ /* 0x000fe2000fffe0ff */
[----:B------:R-:W-:Y:S02]  /*5270*/  VOTEU.ALL UP1, P4 ;  /* 0x0000000000ff7886 */ /* 0x000fe40002020000 */
[----:B------:R-:W-:Y:S11]  /*5280*/  @!P4 R2UR UR15, R11 ;  /* 0x000000000b0fc2ca */ /* 0x000ff600000e0000 */
[----:B------:R-:W-:Y:S02]  /*5290*/  @!UPT UIADD3 URZ, UPT, UPT, URZ, URZ, URZ ;  /* 0x000000fffffff290 */ /* 0x000fe4000fffe0ff */
[----:B------:R2:W-:Y:S01]  /*52a0*/  @!UP1 UTMALDG.3D [UR8], [UR14], desc[UR18] ;  /* 0x000012080e0095b4 */ /* 0x0005e20008011000 */
[----:B------:R2:W-:Y:S01]  /*52b0*/  @!P4 SYNCS.ARRIVE.TRANS64.RED.A0TR RZ, [UR7+0xc8], R27 ;  /* 0x0000c81bffffc9a7 */ /* 0x0005e20008300407 */
[----:B------:R-:W-:Y:S01]  /*52c0*/  UPLOP3.LUT UP1, UPT, UPT, UPT, UPT, 0x80, 0x8 ;  /* 0x000000000008789c */ /* 0x000fe20003f2f070 */
[----:B------:R-:W-:Y:S01]  /*52d0*/  SYNCS.ARRIVE.TRANS64.RED.A1T0 RZ, [UR13], RZ ;  /* 0x000000ffffff79a7 */ /* 0x000fe2000810040d */
[----:B------:R-:W-:Y:S09]  /*52e0*/  @P3 BRA `(.L_x_102) ;  /* 0xfffffff000943947 */ /* 0x000ff2000383ffff */
[----:B------:R-:W-:-:S04]  /*52f0*/  SHF.L.U32 R3, R31, 0x1f, RZ ;  /* 0x0000001f1f037819 */ /* 0x000fc800000006ff */
[----:B------:R-:W1:Y:S02]  /*5300*/  SYNCS.PHASECHK.TRANS64.TRYWAIT P0, [UR7+0xd0], R3 ;  /* 0x0000d003ff0075a7 */ /* 0x000e640008001107 */
[----:B-1----:R-:W-:Y:S05]  /*5310*/  @!P0 BRA `(.L_x_103) ;  /* 0x0000009400848947 */ /* 0x002fea0003800000 */
.L_x_376:
[----:B------:R-:W4:Y:S02]  /*5320*/  SYNCS.PHASECHK.TRANS64.TRYWAIT P0, [UR7+0xd8], R3 ;  /* 0x0000d803ff0075a7 */ /* 0x000f240008001107 */
[----:B----4-:R-:W-:Y:S05]  /*5330*/  @!P0 BRA `(.L_x_104) ;  /* 0x0000009400948947 */ /* 0x010fea0003800000 */
.L_x_378:
[----:B------:R-:W4:Y:S02]  /*5340*/  SYNCS.PHASECHK.TRANS64.TRYWAIT P0, [UR7+0xe0], R3 ;  /* 0x0000e003ff0075a7 */ /* 0x000f240008001107 */
[----:B----4-:R-:W-:Y:S05]  /*5350*/  @!P0 BRA `(.L_x_105) ;  /* 0x0000009400a48947 */ /* 0x010fea0003800000 */
.L_x_380:
[----:B-1----:R-:W-:-:S07]  /*5360*/  MOV R0, UR7 ;  /* 0x0000000700007c02 */ /* 0x002fce0008000f00 */
.L_x_106:
[----:B-1----:R-:W-:-:S04]  /*5370*/  SHF.L.U32 R3, R31, 0x1f, RZ ;  /* 0x0000001f1f037819 */ /* 0x002fc800000006ff */
[----:B------:R1:W4:Y:S03]  /*5380*/  SYNCS.PHASECHK.TRANS64.TRYWAIT P0, [R0+URZ+0xe8], R3 ;  /* 0x0000e803000075a7 */ /* 0x00032600080011ff */
[----:B----4-:R-:W-:Y:S05]  /*5390*/  @!P0 NANOSLEEP.SYNCS 0x989680 ;  /* 0x009896800000895d */ /* 0x010fea0003900000 */
[----:B------:R-:W4:Y:S02]  /*53a0*/  @!P0 SYNCS.PHASECHK.TRANS64 P0, [R0+URZ+0xe8], R3 ;  /* 0x0000e803000085a7 */ /* 0x000f2400080010ff */
[----:B--2-4-:R-:W-:Y:S05]  /*53b0*/  @P0 EXIT ;  /* 0x000000000000094d */ /* 0x014fea0003800000 */
[----:B------:R-:W-:Y:S05]  /*53c0*/  BRA `(.L_x_106) ;  /* 0xfffffffc00e87947 */ /* 0x000fea000383ffff */
.L_x_91:
[----:B------:R-:W-:-:S06]  /*53d0*/  UISETP.GE.AND UP1, UPT, UR10, 0x4, UPT ;  /* 0x000000040a00788c */ /* 0x000fcc000bf26270 */
[----:B------:R-:W-:-:S13]  /*53e0*/  PLOP3.LUT P0, PT, PT, PT, UP1, 0x80, 0x8 ;  /* 0x000000000008781c */ /* 0x000fda0003f0f018 */
[----:B------:R-:W-:Y:S05]  /*53f0*/  @!P0 EXIT ;  /* 0x000000000000894d */ /* 0x000fea0003800000 */
[----:B------:R-:W-:Y:S01]  /*5400*/  BAR.SYNC.DEFER_BLOCKING 0x6, 0xa0 ;  /* 0x0182800000007b1d */ /* 0x000fe20000010000 */
[C---:B------:R-:W-:Y:S01]  /*5410*/  IMAD.SHL.U32 R0, R200.reuse, 0x40, RZ ;  /* 0x00000040c8007824 */ /* 0x040fe200078e00ff */
[C---:B------:R-:W-:Y:S01]  /*5420*/  LOP3.LUT R203, R200.reuse, 0x60, RZ, 0xc0, !PT ;  /* 0x00000060c8cb7812 */ /* 0x040fe200078ec0ff */
[C---:B------:R-:W-:Y:S01]  /*5430*/  IMAD.SHL.U32 R201, R200.reuse, 0x8, RZ ;  /* 0x00000008c8c97824 */ /* 0x040fe200078e00ff */
[C---:B------:R-:W-:Y:S01]  /*5440*/  LOP3.LUT R202, R200.reuse, 0x2, RZ, 0xc0, !PT ;  /* 0x00000002c8ca7812 */ /* 0x040fe200078ec0ff */
[----:B------:R-:W-:Y:S01]  /*5450*/  IMAD.U32 R74, R200, 0x10000, RZ ;  /* 0x00010000c84a7824 */ /* 0x000fe200078e00ff */
[----:B------:R-:W-:Y:S02]  /*5460*/  UMOV UR41, 0x400 ;  /* 0x0000040000297882 */ /* 0x000fe40000000000 */
[----:B------:R-:W1:Y:S01]  /*5470*/  LDC R189, c[0x0][0x370] ;  /* 0x0000dc00ffbd7b82 */ /* 0x000e620000000800 */
[----:B------:R-:W-:Y:S01]  /*5480*/  ULEA UR41, UR37, UR41, 0x18 ;  /* 0x0000002925297291 */ /* 0x000fe2000f8ec0ff */
[----:B------:R-:W-:Y:S01]  /*5490*/  LOP3.LUT R2, R0, 0x180, RZ, 0xc0, !PT ;  /* 0x0000018000027812 */ /* 0x000fe200078ec0ff */
[----:B------:R-:W-:Y:S01]  /*54a0*/  IMAD.MOV.U32 R73, RZ, RZ, RZ ;  /* 0x000000ffff497224 */ /* 0x000fe200078e00ff */
[----:B------:R-:W-:Y:S01]  /*54b0*/  LOP3.LUT R74, R74, 0x600000, RZ, 0xc0, !PT ;  /* 0x006000004a4a7812 */ /* 0x000fe200078ec0ff */
[----:B------:R-:W-:Y:S01]  /*54c0*/  UIADD3 UR40, UPT, UPT, UR41, 0x200, URZ ;  /* 0x0000020029287890 */ /* 0x000fe2000fffe0ff */
[----:B------:R-:W-:Y:S01]  /*54d0*/  LOP3.LUT R201, R2, 0x30, R201, 0xf8, !PT ;  /* 0x0000003002c97812 */ /* 0x000fe200078ef8c9 */
[----:B------:R-:W-:Y:S01]  /*54e0*/  IMAD.MOV.U32 R198, RZ, RZ, RZ ;  /* 0x000000ffffc67224 */ /* 0x000fe200078e00ff */
[----:B------:R-:W2:Y:S01]  /*54f0*/  LDC R186, c[0x0][0x374] ;  /* 0x0000dd00ffba7b82 */ /* 0x000ea20000000800 */
[----:B------:R-:W-:Y:S01]  /*5500*/  LOP3.LUT R200, R200, 0x4, RZ, 0xc0, !PT ;  /* 0x00000004c8c87812 */ /* 0x000fe200078ec0ff */
[----:B------:R-:W-:Y:S01]  /*5510*/  IMAD.MOV.U32 R184, RZ, RZ, RZ ;  /* 0x000000ffffb87224 */ /* 0x000fe200078e00ff */
[----:B------:R-:W-:-:S02]  /*5520*/  LOP3.LUT R201, R201, 0x1e40, R0, 0xf8, !PT ;  /* 0x00001e40c9c97812 */ /* 0x000fc400078ef800 */
[----:B------:R-:W-:Y:S01]  /*5530*/  CS2R R196, SRZ ;  /* 0x0000000000c47805 */ /* 0x000fe2000001ff00 */
[----:B------:R-:W-:Y:S01]  /*5540*/  IMAD.MOV.U32 R195, RZ, RZ, RZ ;  /* 0x000000ffffc37224 */ /* 0x000fe200078e00ff */
[----:B------:R-:W-:Y:S01]  /*5550*/  IADD3 R199, PT, PT, -R200, 0x2, RZ ;  /* 0x00000002c8c77810 */ /* 0x000fe20007ffe1ff */
[----:B------:R-:W3:Y:S01]  /*5560*/  LDCU.64 UR46, c[0x0][0x348] ;  /* 0x00006900ff2e77ac */ /* 0x000ee20008000a00 */
[----:B------:R-:W-:Y:S01]  /*5570*/  VIADD R201, R201, UR40 ;  /* 0x00000028c9c97c36 */ /* 0x000fe20008000000 */
[----:B------:R-:W4:Y:S01]  /*5580*/  LDS R3, [UR41+0x190] ;  /* 0x00019029ff037984 */ /* 0x000f220008000800 */
[----:B------:R-:W-:Y:S01]  /*5590*/  UIADD3 UR43, UPT, UPT, UR41, 0x8200, URZ ;  /* 0x00008200292b7890 */ /* 0x000fe2000fffe0ff */
[----:B------:R-:W-:Y:S01]  /*55a0*/  UMOV UR42, URZ ;  /* 0x000000ff002a7c82 */ /* 0x000fe20008000000 */
[----:B-1234-:R-:W-:-:S10]  /*55b0*/  IMAD.IADD R74, R3, 0x1, R74 ;  /* 0x00000001034a7824 */ /* 0x01efd400078e024a */
.L_x_324:
[C---:B------:R-:W-:Y:S02]  /*55c0*/  LEA R0, R184.reuse, UR41, 0x3 ;  /* 0x00000029b8007c11 */ /* 0x040fe4000f8e18ff */
[----:B------:R-:W-:Y:S02]  /*55d0*/  SHF.L.U32 R3, R197, 0x1f, RZ ;  /* 0x0000001fc5037819 */ /* 0x000fe400000006ff */
[----:B------:R-:W-:Y:S02]  /*55e0*/  LEA R8, R184, UR41, 0x4 ;  /* 0x00000029b8087c11 */ /* 0x000fe4000f8e20ff */
[----:B------:R-:W1:Y:S02]  /*55f0*/  SYNCS.PHASECHK.TRANS64.TRYWAIT P0, [R0+URZ+0x100], R3 ;  /* 0x00010003000075a7 */ /* 0x000e6400080011ff */
[----:B-1----:R-:W-:Y:S05]  /*5600*/  @!P0 BRA `(.L_x_107) ;  /* 0x0000009400108947 */ /* 0x002fea0003800000 */
.L_x_381:
        /* <DEDUP_REMOVED lines=11> */
[----:B--2---:R-:W-:-:S04]  /*56c0*/  LOP3.LUT P3, RZ, R10, 0x1, RZ, 0xc0, !PT ;  /* 0x000000010aff7812 */ /* 0x004fc8000786c0ff */
[----:B------:R-:W-:-:S09]  /*56d0*/  P2R R206, PR, RZ, 0x8 ;  /* 0x00000008ffce7803 */ /* 0x000fd20000000000 */
[----:B------:R-:W-:Y:S02]  /*56e0*/  @P3 MOV R193, R8 ;  /* 0x0000000800c13202 */ /* 0x000fe40000000f00 */
[----:B------:R-:W-:Y:S01]  /*56f0*/  @P3 LOP3.LUT R192, R9, 0xffff, RZ, 0xc0, !PT ;  /* 0x0000ffff09c03812 */ /* 0x000fe200078ec0ff */
[----:B-1----:R-:W-:Y:S06]  /*5700*/  @!P0 BRA `(.L_x_108) ;  /* 0x0000000000b88947 */ /* 0x002fec0003800000 */
[----:B------:R-:W1:Y:S01]  /*5710*/  LDC.64 R4, c[0x0][0xb18] ;  /* 0x0002c600ff047b82 */ /* 0x000e620000000a00 */
[----:B------:R-:W-:-:S07]  /*5720*/  ISETP.NE.AND P0, PT, R68, 0x1, PT ;  /* 0x000000014400780c */ /* 0x000fce0003f05270 */
[----:B------:R-:W2:Y:S08]  /*5730*/  LDC.64 R6, c[0x0][0xb10] ;  /* 0x0002c400ff067b82 */ /* 0x000eb00000000a00 */
[----:B------:R-:W3:Y:S08]  /*5740*/  LDC R0, c[0x0][0xb20] ;  /* 0x0002c800ff007b82 */ /* 0x000ef00000000800 */
[----:B------:R-:W4:Y:S01]  /*5750*/  LDC R12, c[0x0][0xb0c] ;  /* 0x0002c300ff0c7b82 */ /* 0x000f220000000800 */
[----:B-1----:R-:W-:Y:S01]  /*5760*/  IMAD.HI.U32 R13, R186, R5, RZ ;  /* 0x00000005ba0d7227 */ /* 0x002fe200078e00ff */
[----:B------:R-:W-:-:S03]  /*5770*/  ISETP.NE.AND P1, PT, R4, 0x1, PT ;  /* 0x000000010400780c */ /* 0x000fc60003f25270 */
[----:B------:R-:W-:-:S03]  /*5780*/  IMAD.HI.U32 R5, R192, R5, RZ ;  /* 0x00000005c0057227 */ /* 0x000fc600078e00ff */
[----:B------:R-:W1:Y:S01]  /*5790*/  LDC.64 R2, c[0x0][0xb28] ;  /* 0x0002ca00ff027b82 */ /* 0x000e620000000a00 */
[----:B--2---:R-:W-:-:S04]  /*57a0*/  IMAD.HI.U32 R14, R189, R6, RZ ;  /* 0x00000006bd0e7227 */ /* 0x004fc800078e00ff */
[----:B------:R-:W-:Y:S01]  /*57b0*/  IMAD.HI.U32 R16, R193, R6, RZ ;  /* 0x00000006c1107227 */ /* 0x000fe200078e00ff */
[----:B------:R-:W-:Y:S02]  /*57c0*/  SHF.R.U32.HI R14, RZ, R7, R14 ;  /* 0x00000007ff0e7219 */ /* 0x000fe4000001160e */
[-C--:B---3--:R-:W-:Y:S02]  /*57d0*/  SHF.R.U32.HI R13, RZ, R0.reuse, R13 ;  /* 0x00000000ff0d7219 */ /* 0x088fe4000001160d */
[----:B------:R-:W-:Y:S02]  /*57e0*/  SHF.R.U32.HI R5, RZ, R0, R5 ;  /* 0x00000000ff057219 */ /* 0x000fe40000011605 */
[----:B------:R-:W-:Y:S02]  /*57f0*/  SEL R13, R186, R13, !P1 ;  /* 0x0000000dba0d7207 */ /* 0x000fe40004800000 */
[----:B------:R-:W-:Y:S02]  /*5800*/  SHF.R.U32.HI R16, RZ, R7, R16 ;  /* 0x00000007ff107219 */ /* 0x000fe40000011610 */
[----:B----4-:R-:W-:-:S02]  /*5810*/  ISETP.NE.AND P2, PT, R12, 0x1, PT ;  /* 0x000000010c00780c */ /* 0x010fc40003f45270 */
[----:B------:R-:W-:Y:S02]  /*5820*/  SEL R5, R192, R5, !P1 ;  /* 0x00000005c0057207 */ /* 0x000fe40004800000 */
[----:B------:R-:W-:Y:S02]  /*5830*/  SEL R15, R189, R14, !P2 ;  /* 0x0000000ebd0f7207 */ /* 0x000fe40005000000 */
[----:B------:R-:W-:Y:S01]  /*5840*/  SEL R7, R193, R16, !P2 ;  /* 0x00000010c1077207 */ /* 0x000fe20005000000 */
[----:B-1----:R-:W-:-:S04]  /*5850*/  IMAD.HI.U32 R14, R13, R2, RZ ;  /* 0x000000020d0e7227 */ /* 0x002fc800078e00ff */
[----:B------:R-:W-:Y:S01]  /*5860*/  IMAD.HI.U32 R6, R15, R2, RZ ;  /* 0x000000020f067227 */ /* 0x000fe200078e00ff */
[----:B------:R-:W-:-:S04]  /*5870*/  @P0 SHF.R.U32.HI R13, RZ, R3, R14 ;  /* 0x00000003ff0d0219 */ /* 0x000fc8000001160e */
[----:B------:R-:W-:Y:S01]  /*5880*/  @P0 SHF.R.U32.HI R15, RZ, R3, R6 ;  /* 0x00000003ff0f0219 */ /* 0x000fe20000011606 */
[----:B------:R-:W-:-:S04]  /*5890*/  IMAD R13, R68, R13, RZ ;  /* 0x0000000d440d7224 */ /* 0x000fc800078e02ff */
[----:B------:R-:W-:Y:S01]  /*58a0*/  IMAD R0, R68, R15, RZ ;  /* 0x0000000f44007224 */ /* 0x000fe200078e02ff */
[C---:B------:R-:W-:Y:S02]  /*58b0*/  ISETP.GE.AND P1, PT, R5.reuse, R13, PT ;  /* 0x0000000d0500720c */ /* 0x040fe40003f26270 */
[----:B------:R-:W-:Y:S02]  /*58c0*/  IADD3 R13, PT, PT, -R5, RZ, RZ ;  /* 0x000000ff050d7210 */ /* 0x000fe40007ffe1ff */
[----:B------:R-:W-:Y:S01]  /*58d0*/  ISETP.GE.OR P1, PT, R7, R0, P1 ;  /* 0x000000000700720c */ /* 0x000fe20000f26670 */
[----:B------:R-:W-:-:S04]  /*58e0*/  IMAD.HI.U32 R0, R5, R2, RZ ;  /* 0x0000000205007227 */ /* 0x000fc800078e00ff */
[----:B------:R-:W-:Y:S01]  /*58f0*/  IMAD R13, R4, R13, R192 ;  /* 0x0000000d040d7224 */ /* 0x000fe200078e02c0 */
        /* <DEDUP_REMOVED lines=15> */
.L_x_108:
[----:B------:R-:W1:Y:S02]  /*59f0*/  LDCU UR4, c[0x0][0xb30] ;  /* 0x00016600ff0477ac */ /* 0x000e640008000800 */
[----:B-1----:R-:W-:-:S09]  /*5a00*/  UISETP.NE.AND UP0, UPT, UR4, 0x1, UPT ;  /* 0x000000010400788c */ /* 0x002fd2000bf05270 */
[----:B------:R-:W-:Y:S05]  /*5a10*/  BRA.U UP0, `(.L_x_109) ;  /* 0x0000000100407547 */ /* 0x000fea000b800000 */
[----:B------:R-:W1:Y:S08]  /*5a20*/  LDC.64 R2, c[0x0][0xb18] ;  /* 0x0002c600ff027b82 */ /* 0x000e700000000a00 */
[----:B------:R-:W2:Y:S08]  /*5a30*/  LDC.64 R4, c[0x0][0xb10] ;  /* 0x0002c400ff047b82 */ /* 0x000eb00000000a00 */
[----:B------:R-:W3:Y:S08]  /*5a40*/  LDC R0, c[0x0][0xb20] ;  /* 0x0002c800ff007b82 */ /* 0x000ef00000000800 */
[----:B------:R-:W4:Y:S01]  /*5a50*/  LDC R6, c[0x0][0xb0c] ;  /* 0x0002c300ff067b82 */ /* 0x000f220000000800 */
[----:B-1----:R-:W-:Y:S01]  /*5a60*/  IMAD.HI.U32 R3, R192, R3, RZ ;  /* 0x00000003c0037227 */ /* 0x002fe200078e00ff */
[----:B------:R-:W-:-:S03]  /*5a70*/  ISETP.NE.AND P0, PT, R2, 0x1, PT ;  /* 0x000000010200780c */ /* 0x000fc60003f05270 */
[----:B--2---:R-:W-:-:S05]  /*5a80*/  IMAD.HI.U32 R4, R193, R4, RZ ;  /* 0x00000004c1047227 */ /* 0x004fca00078e00ff */
[----:B------:R-:W-:Y:S02]  /*5a90*/  SHF.R.U32.HI R4, RZ, R5, R4 ;  /* 0x00000005ff047219 */ /* 0x000fe40000011604 */
        /* <DEDUP_REMOVED lines=8> */
.L_x_109:
[----:B------:R-:W-:Y:S01]  /*5b20*/  ULOP3.LUT UP0, URZ, UR40, 0x1b0, URZ, 0xc0, !UPT ;  /* 0x000001b028ff7892 */ /* 0x000fe2000f80c0ff */
[----:B------:R-:W-:Y:S02]  /*5b30*/  IADD3 R184, PT, PT, R184, 0x1, RZ ;  /* 0x00000001b8b87810 */ /* 0x000fe40007ffe0ff */
[----:B------:R-:W-:-:S06]  /*5b40*/  @P3 SHF.R.U32.HI R194, RZ, 0x10, R9 ;  /* 0x00000010ffc23819 */ /* 0x000fcc0000011609 */
[----:B------:R-:W-:Y:S05]  /*5b50*/  BRA.U !UP0, `(.L_x_110) ;  /* 0x0000000108407547 */ /* 0x000fea000b800000 */
[----:B------:R-:W-:Y:S01]  /*5b60*/  MOV R2, 0x0 ;  /* 0x0000000000027802 */ /* 0x000fe20000000f00 */
[----:B------:R-:W1:Y:S01]  /*5b70*/  LDCU.64 UR8, c[0x4][0x88] ;  /* 0x01001100ff0877ac */ /* 0x000e620008000a00 */
[----:B------:R-:W-:Y:S02]  /*5b80*/  HFMA2 R12, -RZ, RZ, 0, 5.9604644775390625e-08 ;  /* 0x00000001ff0c7431 */ /* 0x000fe400000001ff */
[----:B------:R-:W-:Y:S01]  /*5b90*/  IMAD.MOV.U32 R8, RZ, RZ, 0x70 ;  /* 0x00000070ff087424 */ /* 0x000fe200078e00ff */
[----:B------:R-:W2:Y:S01]  /*5ba0*/  LDCU.64 UR6, c[0x4][0x90] ;  /* 0x01001200ff0677ac */ /* 0x000ea20008000a00 */
[----:B------:R-:W3:Y:S01]  /*5bb0*/  LDC.64 R2, c[0x4][R2] ;  /* 0x0100000002027b82 */ /* 0x000ee20000000a00 */
[----:B------:R-:W-:Y:S01]  /*5bc0*/  IMAD.MOV.U32 R13, RZ, RZ, RZ ;  /* 0x000000ffff0d7224 */ /* 0x000fe200078e00ff */
[----:B------:R-:W4:Y:S01]  /*5bd0*/  LDCU.64 UR4, c[0x4][0x8] ;  /* 0x01000100ff0477ac */ /* 0x000f220008000a00 */
[----:B-1----:R-:W-:Y:S01]  /*5be0*/  IMAD.U32 R4, RZ, RZ, UR8 ;  /* 0x00000008ff047e24 */ /* 0x002fe2000f8e00ff */
[----:B------:R-:W-:Y:S01]  /*5bf0*/  MOV R5, UR9 ;  /* 0x0000000900057c02 */ /* 0x000fe20008000f00 */
[----:B--2---:R-:W-:Y:S01]  /*5c00*/  IMAD.U32 R6, RZ, RZ, UR6 ;  /* 0x00000006ff067e24 */ /* 0x004fe2000f8e00ff */
[----:B------:R-:W-:Y:S01]  /*5c10*/  MOV R7, UR7 ;  /* 0x0000000700077c02 */ /* 0x000fe20008000f00 */
[----:B----4-:R-:W-:Y:S01]  /*5c20*/  IMAD.U32 R10, RZ, RZ, UR4 ;  /* 0x00000004ff0a7e24 */ /* 0x010fe2000f8e00ff */
[----:B------:R-:W-:-:S02]  /*5c30*/  MOV R11, UR5 ;  /* 0x00000005000b7c02 */ /* 0x000fc40008000f00 */
[----:B------:R-:W-:-:S07]  /*5c40*/  LEPC R20, `(.L_x_110) ;  /* 0x000000001014794e */ /* 0x000fce0000000000 */
[----:B---3-5:R-:W-:Y:S05]  /*5c50*/  CALL.ABS.NOINC R2 ;  /* 0x0000000002007343 */ /* 0x028fea0003c00000 */
.L_x_110:
[----:B------:R-:W-:-:S09]  /*5c60*/  ULOP3.LUT UP0, URZ, UR43, 0x1b0, URZ, 0xc0, !UPT ;  /* 0x000001b02bff7892 */ /* 0x000fd2000f80c0ff */
        /* <DEDUP_REMOVED lines=17> */
.L_x_111:
[----:B------:R-:W1:Y:S02]  /*5d80*/  LDC.64 R2, c[0x0][0x890] ;  /* 0x00022400ff027b82 */ /* 0x000e640000000a00 */
[----:B-1----:R-:W-:-:S04]  /*5d90*/  ISETP.NE.U32.AND P4, PT, R2, RZ, PT ;  /* 0x000000ff0200720c */ /* 0x002fc80003f85070 */
[----:B------:R-:W-:-:S13]  /*5da0*/  ISETP.NE.AND.EX P4, PT, R3, RZ, PT, P4 ;  /* 0x000000ff0300720c */ /* 0x000fda0003f85340 */
[----:B------:R-:W-:Y:S05]  /*5db0*/  @!P4 BRA `(.L_x_112) ;  /* 0x000000000034c947 */ /* 0x000fea0003800000 */
[----:B------:R-:W1:Y:S02]  /*5dc0*/  LDCU.64 UR4, c[0x0][0x888] ;  /* 0x00011100ff0477ac */ /* 0x000e640008000a00 */
[----:B-1----:R-:W-:-:S04]  /*5dd0*/  UISETP.NE.U32.AND UP0, UPT, UR4, URZ, UPT ;  /* 0x000000ff0400728c */ /* 0x002fc8000bf05070 */
[----:B------:R-:W-:-:S09]  /*5de0*/  UISETP.NE.AND.EX UP0, UPT, UR5, URZ, UPT, UP0 ;  /* 0x000000ff0500728c */ /* 0x000fd2000bf05300 */
[----:B------:R-:W-:Y:S05]  /*5df0*/  BRA.U !UP0, `(.L_x_113) ;  /* 0x0000000108187547 */ /* 0x000fea000b800000 */
[----:B------:R-:W1:Y:S01]  /*5e00*/  LDC.64 R4, c[0x0][0x888] ;  /* 0x00022200ff047b82 */ /* 0x000e620000000a00 */
[----:B------:R-:W-:-:S04]  /*5e10*/  IMAD R0, R2, UR36, RZ ;  /* 0x0000002402007c24 */ /* 0x000fc8000f8e02ff */
[----:B-1----:R-:W-:-:S05]  /*5e20*/  IMAD.WIDE R4, R0, 0x4, R4 ;  /* 0x0000000400047825 */ /* 0x002fca00078e0204 */
[----:B-----5:R1:W5:Y:S01]  /*5e30*/  LDG.E R127, desc[UR38][R4.64] ;  /* 0x00000026047f7981 */ /* 0x020362000c1e1900 */
[----:B------:R-:W-:Y:S01]  /*5e40*/  MOV R182, 0x1 ;  /* 0x0000000100b67802 */ /* 0x000fe20000000f00 */
[----:B------:R-:W-:Y:S06]  /*5e50*/  BRA `(.L_x_112) ;  /* 0x00000000000c7947 */ /* 0x000fec0003800000 */
.L_x_113:
[----:B------:R-:W1:Y:S01]  /*5e60*/  LDCU UR4, c[0x0][0x880] ;  /* 0x00011000ff0477ac */ /* 0x000e620008000800 */
[----:B------:R-:W-:Y:S01]  /*5e70*/  HFMA2 R182, -RZ, RZ, 0, 5.9604644775390625e-08 ;  /* 0x00000001ffb67431 */ /* 0x000fe200000001ff */
[----:B-1---5:R-:W-:Y:S02]  /*5e80*/  MOV R127, UR4 ;  /* 0x00000004007f7c02 */ /* 0x022fe40008000f00 */
.L_x_112:
[----:B-1----:R-:W1:Y:S02]  /*5e90*/  LDC.64 R4, c[0x0][0x8b0] ;  /* 0x00022c00ff047b82 */ /* 0x002e640000000a00 */
        /* <DEDUP_REMOVED lines=11> */
[----:B------:R-:W-:Y:S05]  /*5f50*/  BRA `(.L_x_114) ;  /* 0x0000000000087947 */ /* 0x000fea0003800000 */
.L_x_115:
[----:B------:R-:W1:Y:S02]  /*5f60*/  LDCU UR4, c[0x0][0x8a0] ;  /* 0x00011400ff0477ac */ /* 0x000e640008000800 */
[----:B-1---5:R-:W-:Y:S02]  /*5f70*/  MOV R75, UR4 ;  /* 0x00000004004b7c02 */ /* 0x022fe40008000f00 */
.L_x_114:
[----:B------:R-:W-:Y:S01]  /*5f80*/  UISETP.NE.AND UP0, UPT, UR44, URZ, UPT ;  /* 0x000000ff2c00728c */ /* 0x000fe2000bf05270 */
[----:B------:R-:W-:Y:S02]  /*5f90*/  PLOP3.LUT P0, PT, PT, PT, PT, 0x8, 0x80 ;  /* 0x000000000080781c */ /* 0x000fe40003f0e170 */
[----:B------:R-:W-:Y:S02]  /*5fa0*/  LEA R0, R73, UR41, 0x3 ;  /* 0x0000002949007c11 */ /* 0x000fe4000f8e18ff */
[----:B------:R-:W-:-:S04]  /*5fb0*/  P2R R207, PR, RZ, 0x1 ;  /* 0x00000001ffcf7803 */ /* 0x000fc80000000000 */
[----:B------:R-:W-:Y:S05]  /*5fc0*/  BRA.U !UP0, `(.L_x_116) ;  /* 0x00000001083c7547 */ /* 0x000fea000b800000 */
[----:B------:R-:W-:-:S04]  /*5fd0*/  ISETP.NE.U32.AND P0, PT, R2, RZ, PT ;  /* 0x000000ff0200720c */ /* 0x000fc80003f05070 */
[----:B------:R-:W-:-:S13]  /*5fe0*/  ISETP.NE.AND.EX P0, PT, R3, RZ, PT, P0 ;  /* 0x000000ff0300720c */ /* 0x000fda0003f05300 */
[----:B-----5:R-:W-:-:S04]  /*5ff0*/  @!P0 FSETP.EQ.AND P1, PT, R127, RZ, PT ;  /* 0x000000ff7f00820b */ /* 0x020fc80003f22000 */
[----:B------:R-:W-:Y:S01]  /*6000*/  P2R R207, PR, RZ, 0x2 ;  /* 0x00000002ffcf7803 */ /* 0x000fe20000000000 */
[----:B------:R-:W-:Y:S08]  /*6010*/  @!P0 BRA `(.L_x_116) ;  /* 0x0000000000288947 */ /* 0x000ff00003800000 */
[----:B------:R-:W2:Y:S01]  /*6020*/  LDCU.64 UR4, c[0x0][0x888] ;  /* 0x00011100ff0477ac */ /* 0x000ea20008000a00 */
[----:B------:R-:W-:Y:S02]  /*6030*/  LOP3.LUT P1, RZ, R182, 0xff, RZ, 0xc0, !PT ;  /* 0x000000ffb6ff7812 */ /* 0x000fe4000782c0ff */
[----:B------:R-:W-:-:S04]  /*6040*/  FSETP.NEU.AND P0, PT, R127, RZ, PT ;  /* 0x000000ff7f00720b */ /* 0x000fc80003f0d000 */
[----:B------:R-:W-:Y:S02]  /*6050*/  SEL R2, RZ, 0xffffffff, P0 ;  /* 0xffffffffff027807 */ /* 0x000fe40000000000 */
[----:B--2---:R-:W-:-:S04]  /*6060*/  ISETP.NE.U32.AND P2, PT, RZ, UR4, PT ;  /* 0x00000004ff007c0c */ /* 0x004fc8000bf45070 */
[----:B------:R-:W-:-:S04]  /*6070*/  ISETP.NE.AND.EX P2, PT, RZ, UR5, PT, P2 ;  /* 0x00000005ff007c0c */ /* 0x000fc8000bf45320 */
[----:B------:R-:W-:-:S04]  /*6080*/  @!P1 SEL R2, RZ, 0xffffffff, P2 ;  /* 0xffffffffff029807 */ /* 0x000fc80001000000 */
[----:B------:R-:W-:-:S04]  /*6090*/  LOP3.LUT R2, R2, 0x1, RZ, 0xc0, !PT ;  /* 0x0000000102027812 */ /* 0x000fc800078ec0ff */
[----:B------:R-:W-:-:S04]  /*60a0*/  ISETP.EQ.U32.AND P0, PT, R2, 0x1, PT ;  /* 0x000000010200780c */ /* 0x000fc80003f02070 */
[----:B------:R-:W-:-:S09]  /*60b0*/  P2R R207, PR, RZ, 0x1 ;  /* 0x00000001ffcf7803 */ /* 0x000fd20000000000 */
.L_x_116:
[----:B------:R-:W-:Y:S01]  /*60c0*/  ISETP.NE.AND P5, PT, R207, RZ, PT ;  /* 0x000000ffcf00720c */ /* 0x000fe20003fa5270 */
[----:B------:R-:W2:Y:S01]  /*60d0*/  LDCU.64 UR4, c[0x0][0x888] ;  /* 0x00011100ff0477ac */ /* 0x000ea20008000a00 */
[----:B------:R-:W-:Y:S01]  /*60e0*/  SHF.L.U32 R3, R198, 0x1f, RZ ;  /* 0x0000001fc6037819 */ /* 0x000fe200000006ff */
[----:B------:R-:W-:Y:S01]  /*60f0*/  IMAD.MOV.U32 R191, RZ, RZ, 0x1 ;  /* 0x00000001ffbf7424 */ /* 0x000fe200078e00ff */
[----:B-----5:R-:W-:Y:S01]  /*6100*/  FSETP.NEU.AND P3, PT, R127, RZ, PT ;  /* 0x000000ff7f00720b */ /* 0x020fe20003f6d000 */
[----:B------:R-:W-:Y:S01]  /*6110*/  IMAD.SHL.U32 R185, R18, 0x100, RZ ;  /* 0x0000010012b97824 */ /* 0x000fe200078e00ff */
[----:B------:R-:W-:Y:S01]  /*6120*/  CS2R R178, SRZ ;  /* 0x0000000000b27805 */ /* 0x000fe2000001ff00 */
[----:B------:R-:W-:Y:S01]  /*6130*/  IMAD.SHL.U32 R183, R19, 0x80, RZ ;  /* 0x0000008013b77824 */ /* 0x000fe200078e00ff */
[----:B------:R-:W-:Y:S01]  /*6140*/  SEL R4, RZ, 0xffffffff, P3 ;  /* 0xffffffffff047807 */ /* 0x000fe20001800000 */
[----:B------:R-:W-:Y:S01]  /*6150*/  IMAD R71, R73, 0x100, R74 ;  /* 0x0000010049477824 */ /* 0x000fe200078e024a */
[----:B------:R-:W-:Y:S01]  /*6160*/  CS2R R176, SRZ ;  /* 0x0000000000b07805 */ /* 0x000fe2000001ff00 */
[----:B------:R-:W-:Y:S01]  /*6170*/  IMAD.MOV.U32 R72, RZ, RZ, RZ ;  /* 0x000000ffff487224 */ /* 0x000fe200078e00ff */
[----:B------:R-:W-:-:S02]  /*6180*/  CS2R R174, SRZ ;  /* 0x0000000000ae7805 */ /* 0x000fc4000001ff00 */
[----:B------:R-:W-:Y:S01]  /*6190*/  @!P5 LEA R5, R196, UR41, 0x3 ;  /* 0x00000029c405dc11 */ /* 0x000fe2000f8e18ff */
[----:B------:R-:W-:Y:S01]  /*61a0*/  IMAD.MOV.U32 R190, RZ, RZ, R195 ;  /* 0x000000ffffbe7224 */ /* 0x000fe200078e00c3 */
[----:B------:R-:W-:Y:S01]  /*61b0*/  @!P5 SHF.L.U32 R2, R195, 0x1f, RZ ;  /* 0x0000001fc302d819 */ /* 0x000fe200000006ff */
[----:B------:R-:W-:Y:S01]  /*61c0*/  IMAD.MOV.U32 R188, RZ, RZ, R196 ;  /* 0x000000ffffbc7224 */ /* 0x000fe200078e00c4 */
[----:B------:R-:W-:Y:S02]  /*61d0*/  CS2R R172, SRZ ;  /* 0x0000000000ac7805 */ /* 0x000fe4000001ff00 */
[----:B------:R-:W-:Y:S01]  /*61e0*/  CS2R R170, SRZ ;  /* 0x0000000000aa7805 */ /* 0x000fe2000001ff00 */
[----:B------:R-:W3:Y:S01]  /*61f0*/  @!P5 SYNCS.PHASECHK.TRANS64.TRYWAIT P1, [R5+URZ+0xb0], R2 ;  /* 0x0000b0020500d5a7 */ /* 0x000ee200080211ff */
[----:B--2---:R-:W-:Y:S02]  /*6200*/  ISETP.NE.U32.AND P2, PT, RZ, UR4, PT ;  /* 0x00000004ff007c0c */ /* 0x004fe4000bf45070 */
[----:B------:R-:W-:-:S02]  /*6210*/  CS2R R168, SRZ ;  /* 0x0000000000a87805 */ /* 0x000fc4000001ff00 */
[----:B------:R-:W-:Y:S02]  /*6220*/  CS2R R166, SRZ ;  /* 0x0000000000a67805 */ /* 0x000fe4000001ff00 */
[----:B------:R-:W-:Y:S02]  /*6230*/  CS2R R164, SRZ ;  /* 0x0000000000a47805 */ /* 0x000fe4000001ff00 */
[----:B------:R-:W-:-:S04]  /*6240*/  ISETP.NE.AND.EX P2, PT, RZ, UR5, PT, P2 ;  /* 0x00000005ff007c0c */ /* 0x000fc8000bf45320 */
[----:B-1----:R-:W-:Y:S02]  /*6250*/  SEL R7, RZ, 0xffffffff, P2 ;  /* 0xffffffffff077807 */ /* 0x002fe40001000000 */
[----:B------:R-:W-:-:S04]  /*6260*/  LOP3.LUT P2, RZ, R182, 0xff, RZ, 0xc0, !PT ;  /* 0x000000ffb6ff7812 */ /* 0x000fc8000784c0ff */
[----:B------:R-:W-:Y:S01]  /*6270*/  @P4 SEL R4, R7, R4, !P2 ;  /* 0x0000000407044207 */ /* 0x000fe20005000000 */
[----:B------:R-:W1:Y:S03]  /*6280*/  SYNCS.PHASECHK.TRANS64.TRYWAIT P0, [R0+URZ+0x120], R3 ;  /* 0x00012003000075a7 */ /* 0x000e6600080011ff */
[----:B------:R-:W-:-:S04]  /*6290*/  LOP3.LUT R4, R4, 0x1, RZ, 0xc0, !PT ;  /* 0x0000000104047812 */ /* 0x000fc800078ec0ff */
[----:B------:R-:W-:-:S04]  /*62a0*/  ISETP.NE.U32.AND P2, PT, R4, 0x1, PT ;  /* 0x000000010400780c */ /* 0x000fc80003f45070 */
[----:B------:R-:W-:Y:S02]  /*62b0*/  P2R R205, PR, RZ, 0x4 ;  /* 0x00000004ffcd7803 */ /* 0x000fe40000000000 */
[----:B---3--:R-:W-:Y:S02]  /*62c0*/  @!P5 SEL R191, RZ, 0x1, !P1 ;  /* 0x00000001ffbfd807 */ /* 0x008fe40004800000 */
[----:B-1----:R-:W-:-:S07]  /*62d0*/  SEL R187, RZ, 0x1, !P0 ;  /* 0x00000001ffbb7807 */ /* 0x002fce0004000000 */
.L_x_323:
[----:B------:R-:W-:Y:S01]  /*62e0*/  ISETP.NE.AND P0, PT, R207, RZ, PT ;  /* 0x000000ffcf00720c */ /* 0x000fe20003f05270 */
[----:B------:R-:W-:Y:S05]  /*62f0*/  YIELD ;  /* 0x0000000000007946 */ /* 0x000fea0003800000 */
[----:B------:R-:W-:Y:S07]  /*6300*/  BSSY B1, `(.L_x_117) ;  /* 0x0000029000017945 */ /* 0x000fee0003800000 */
[----:B------:R-:W-:Y:S05]  /*6310*/  @P0 BRA `(.L_x_118) ;  /* 0x00000000009c0947 */ /* 0x000fea0003800000 */
[----:B------:R-:W-:Y:S01]  /*6320*/  ISETP.NE.AND P1, PT, R205, RZ, PT ;  /* 0x000000ffcd00720c */ /* 0x000fe20003f25270 */
[----:B------:R-:W-:Y:S01]  /*6330*/  BSSY B0, `(.L_x_119) ;  /* 0x000000b000007945 */ /* 0x000fe20003800000 */
[----:B------:R-:W-:Y:S11]  /*6340*/  ISETP.NE.AND P0, PT, R191, RZ, PT ;  /* 0x000000ffbf00720c */ /* 0x000ff60003f05270 */
[----:B------:R-:W-:Y:S05]  /*6350*/  @P1 LEA R5, R196, R201, 0xd ;  /* 0x000000c9c4051211 */ /* 0x000fea00078e68ff */
[--C-:B------:R-:W-:Y:S02]  /*6360*/  @P1 IMAD R6, R202, -0x10, R5.reuse ;  /* 0xfffffff0ca061824 */ /* 0x100fe400078e0205 */
[----:B------:R-:W-:Y:S03]  /*6370*/  @P1 IMAD R4, R200, -0x10, R5 ;  /* 0xfffffff0c8041824 */ /* 0x000fe600078e0205 */
[----:B------:R-:W-:Y:S01]  /*6380*/  @P1 LEA R2, R199, R6, 0x4 ;  /* 0x00000006c7021211 */ /* 0x000fe200078e20ff */
[----:B------:R-:W-:Y:S06]  /*6390*/  @P0 BRA `(.L_x_120) ;  /* 0x0000000000100947 */ /* 0x000fec0003800000 */
[----:B------:R-:W-:Y:S02]  /*63a0*/  LEA R3, R196, UR41, 0x3 ;  /* 0x00000029c4037c11 */ /* 0x000fe4000f8e18ff */
[----:B------:R-:W-:Y:S04]  /*63b0*/  SHF.L.U32 R0, R195, 0x1f, RZ ;  /* 0x0000001fc3007819 */ /* 0x000fe800000006ff */
[----:B------:R-:W1:Y:S02]  /*63c0*/  SYNCS.PHASECHK.TRANS64.TRYWAIT P0, [R3+URZ+0xb0], R0 ;  /* 0x0000b000030075a7 */ /* 0x000e6400080011ff */
[----:B-1----:R-:W-:Y:S05]  /*63d0*/  @!P0 BRA `(.L_x_121) ;  /* 0x0000008400b08947 */ /* 0x002fea0003800000 */
.L_x_120:
[----:B------:R-:W-:Y:S05]  /*63e0*/  BSYNC B0 ;  /* 0x0000000000007941 */ /* 0x000fea0003800000 */
.L_x_119:
[----:B------:R-:W-:Y:S01]  /*63f0*/  ISETP.NE.AND P0, PT, R205, RZ, PT ;  /* 0x000000ffcd00720c */ /* 0x000fe20003f05270 */
[----:B-1----:R-:W-:Y:S01]  /*6400*/  IMAD.U32 R0, RZ, RZ, UR37 ;  /* 0x00000025ff007e24 */ /* 0x002fe2000f8e00ff */
[C---:B------:R-:W-:Y:S01]  /*6410*/  LEA R3, R188.reuse, UR41, 0x3 ;  /* 0x00000029bc037c11 */ /* 0x040fe2000f8e18ff */
[----:B------:R-:W-:Y:S02]  /*6420*/  VIADD R188, R188, 0x1 ;  /* 0x00000001bcbc7836 */ /* 0x000fe40000000000 */
[----:B------:R-:W-:Y:S02]  /*6430*/  VIADD R196, R196, 0x1 ;  /* 0x00000001c4c47836 */ /* 0x000fe40000000000 */
[----:B------:R-:W-:Y:S01]  /*6440*/  VIADD R3, R3, 0xd0 ;  /* 0x000000d003037836 */ /* 0x000fe20000000000 */
[----:B------:R-:W-:Y:S04]  /*6450*/  ISETP.NE.AND P1, PT, R188, 0x4, PT ;  /* 0x00000004bc00780c */ /* 0x000fe80003f25270 */
[----:B------:R-:W-:Y:S01]  /*6460*/  PRMT R0, R0, 0x654, R3 ;  /* 0x0000065400007816 */ /* 0x000fe20000000003 */
[----:B------:R1:W2:Y:S01]  /*6470*/  @P0 LDS.128 R164, [R5] ;  /* 0x0000000005a40984 */ /* 0x0002a20000000c00 */
[----:B------:R-:W-:Y:S02]  /*6480*/  SEL R3, RZ, 0x1, P1 ;  /* 0x00000001ff037807 */ /* 0x000fe40000800000 */
[----:B------:R-:W-:Y:S01]  /*6490*/  SEL R188, R188, RZ, P1 ;  /* 0x000000ffbcbc7207 */ /* 0x000fe20000800000 */
[----:B------:R1:W3:Y:S01]  /*64a0*/  @P0 LDS.128 R172, [R4+0x20] ;  /* 0x0000200004ac0984 */ /* 0x0002e20000000c00 */
[----:B------:R-:W-:Y:S03]  /*64b0*/  LOP3.LUT R190, R190, R3, RZ, 0x3c, !PT ;  /* 0x00000003bebe7212 */ /* 0x000fe600078e3cff */
[----:B------:R1:W4:Y:S04]  /*64c0*/  @P0 LDS.128 R168, [R6+0x10] ;  /* 0x0000100006a80984 */ /* 0x0003280000000c00 */
[----:B------:R1:W1:Y:S01]  /*64d0*/  @P0 LDS.128 R176, [R2+0x10] ;  /* 0x0000100002b00984 */ /* 0x0002620000000c00 */
[C---:B------:R-:W-:Y:S01]  /*64e0*/  ISETP.NE.AND P0, PT, R196.reuse, 0x4, PT ;  /* 0x00000004c400780c */ /* 0x040fe20003f05270 */
[----:B------:R-:W-:Y:S01]  /*64f0*/  @!PT LDS RZ, [RZ] ;  /* 0x00000000fffff984 */ /* 0x000fe20000000800 */
[----:B------:R-:W-:Y:S01]  /*6500*/  @!PT LDS RZ, [RZ] ;  /* 0x00000000fffff984 */ /* 0x000fe20000000800 */
[----:B------:R-:W-:Y:S01]  /*6510*/  @!PT LDS RZ, [RZ] ;  /* 0x00000000fffff984 */ /* 0x000fe20000000800 */
[----:B------:R-:W-:Y:S01]  /*6520*/  @!PT LDS RZ, [RZ] ;  /* 0x00000000fffff984 */ /* 0x000fe20000000800 */
[----:B------:R5:W-:Y:S06]  /*6530*/  MEMBAR.ALL.CTA ;  /* 0x0000000000007992 */ /* 0x000bec0000008000 */
[----:B-----5:R-:W5:Y:S01]  /*6540*/  FENCE.VIEW.ASYNC.S ;  /* 0x00000000000073c6 */ /* 0x020f620000000000 */
[----:B------:R-:W-:Y:S01]  /*6550*/  SEL R196, R196, RZ, P0 ;  /* 0x000000ffc4c47207 */ /* 0x000fe20000000000 */
[----:B-----5:R5:W-:Y:S02]  /*6560*/  SYNCS.ARRIVE.TRANS64.RED.A1T0 RZ, [R0+URZ], RZ ;  /* 0x000000ff00ff79a7 */ /* 0x020be400081004ff */
[----:B-----5:R-:W-:Y:S04]  /*6570*/  SEL R0, RZ, 0x1, P0 ;  /* 0x00000001ff007807 */ /* 0x020fe80000000000 */
[----:B--234-:R-:W-:Y:S02]  /*6580*/  LOP3.LUT R195, R195, R0, RZ, 0x3c, !PT ;  /* 0x00000000c3c37212 */ /* 0x01cfe400078e3cff */
.L_x_118:
[----:B------:R-:W-:Y:S05]  /*6590*/  BSYNC B1 ;  /* 0x0000000000017941 */ /* 0x000fea0003800000 */
.L_x_117:
[C---:B------:R-:W-:Y:S01]  /*65a0*/  LOP3.LUT P1, RZ, R72.reuse, R187, RZ, 0xfc, !PT ;  /* 0x000000bb48ff7212 */ /* 0x040fe2000782fcff */
[----:B------:R-:W-:Y:S01]  /*65b0*/  IMAD.SHL.U32 R70, R72, 0x40, RZ ;  /* 0x0000004048467824 */ /* 0x000fe200078e00ff */
[----:B------:R-:W-:Y:S01]  /*65c0*/  LEA R124, R73, UR41, 0x3 ;  /* 0x00000029497c7c11 */ /* 0x000fe2000f8e18ff */
[----:B------:R-:W-:Y:S02]  /*65d0*/  BSSY B0, `(.L_x_122) ;  /* 0x0000009000007945 */ /* 0x000fe40003800000 */
[----:B------:R-:W-:Y:S05]  /*65e0*/  IMAD.IADD R64, R71, 0x1, R70 ;  /* 0x0000000147407824 */ /* 0x000fea00078e0246 */
[----:B------:R-:W-:Y:S04]  /*65f0*/  SHF.R.U32.HI R3, RZ, 0x15, R64 ;  /* 0x00000015ff037819 */ /* 0x000fe80000011640 */
[----:B------:R-:W-:Y:S01]  /*6600*/  LOP3.LUT P0, RZ, R3, 0x3, R204, 0x48, !PT ;  /* 0x0000000303ff7812 */ /* 0x000fe200078048cc */
[----:B------:R-:W-:Y:S01]  /*6610*/  @!UPT UIADD3 URZ, UPT, UPT, URZ, URZ, URZ ;  /* 0x000000fffffff290 */ /* 0x000fe2000fffe0ff */
[----:B------:R-:W-:Y:S11]  /*6620*/  @P1 BRA `(.L_x_123) ;  /* 0x00000000000c1947 */ /* 0x000ff60003800000 */
[----:B------:R-:W-:Y:S04]  /*6630*/  SHF.L.U32 R3, R198, 0x1f, RZ ;  /* 0x0000001fc6037819 */ /* 0x000fe800000006ff */
[----:B------:R-:W2:Y:S02]  /*6640*/  SYNCS.PHASECHK.TRANS64.TRYWAIT P1, [R124+URZ+0x120], R3 ;  /* 0x000120037c0075a7 */ /* 0x000ea400080211ff */
[----:B--2---:R-:W-:Y:S05]  /*6650*/  @!P1 BRA `(.L_x_124) ;  /* 0x0000008400249947 */ /* 0x004fea0003800000 */
.L_x_123:
[----:B------:R-:W-:Y:S05]  /*6660*/  BSYNC B0 ;  /* 0x0000000000007941 */ /* 0x000fea0003800000 */
.L_x_122:
[----:B------:R-:W-:Y:S05]  /*6670*/  @!P0 BRA `(.L_x_125) ;  /* 0x0000000000408947 */ /* 0x000fea0003800000 */
[----:B------:R-:W3:Y:S01]  /*6680*/  LDCU.64 UR8, c[0x4][0x78] ;  /* 0x01000f00ff0877ac */ /* 0x000ee20008000a00 */
[----:B--2---:R-:W-:Y:S01]  /*6690*/  MOV R3, 0x0 ;  /* 0x0000000000037802 */ /* 0x004fe20000000f00 */
[----:B------:R-:W-:Y:S02]  /*66a0*/  HFMA2 R12, -RZ, RZ, 0, 5.9604644775390625e-08 ;  /* 0x00000001ff0c7431 */ /* 0x000fe400000001ff */
[----:B------:R-:W-:Y:S02]  /*66b0*/  IMAD.MOV.U32 R8, RZ, RZ, 0x192 ;  /* 0x00000192ff087424 */ /* 0x000fe400078e00ff */
[----:B------:R-:W-:Y:S01]  /*66c0*/  IMAD.MOV.U32 R13, RZ, RZ, RZ ;  /* 0x000000ffff0d7224 */ /* 0x000fe200078e00ff */
[----:B------:R-:W2:Y:S01]  /*66d0*/  LDCU.64 UR6, c[0x4][0x80] ;  /* 0x01001000ff0677ac */ /* 0x000ea20008000a00 */
[----:B-1----:R-:W1:Y:S01]  /*66e0*/  LDC.64 R2, c[0x4][R3] ;  /* 0x0100000003027b82 */ /* 0x002e620000000a00 */
[----:B------:R-:W4:Y:S01]  /*66f0*/  LDCU.64 UR4, c[0x4][0x18] ;  /* 0x01000300ff0477ac */ /* 0x000f220008000a00 */
[----:B---3--:R-:W-:Y:S01]  /*6700*/  MOV R5, UR9 ;  /* 0x0000000900057c02 */ /* 0x008fe20008000f00 */
[----:B------:R-:W-:Y:S01]  /*6710*/  IMAD.U32 R4, RZ, RZ, UR8 ;  /* 0x00000008ff047e24 */ /* 0x000fe2000f8e00ff */
[----:B--2---:R-:W-:Y:S01]  /*6720*/  MOV R7, UR7 ;  /* 0x0000000700077c02 */ /* 0x004fe20008000f00 */
[----:B------:R-:W-:Y:S01]  /*6730*/  IMAD.U32 R6, RZ, RZ, UR6 ;  /* 0x00000006ff067e24 */ /* 0x000fe2000f8e00ff */
[----:B----4-:R-:W-:Y:S01]  /*6740*/  MOV R11, UR5 ;  /* 0x00000005000b7c02 */ /* 0x010fe20008000f00 */
[----:B------:R-:W-:Y:S02]  /*6750*/  IMAD.U32 R10, RZ, RZ, UR4 ;  /* 0x00000004ff0a7e24 */ /* 0x000fe4000f8e00ff */
[----:B------:R-:W-:Y:S07]  /*6760*/  LEPC R20, `(.L_x_125) ;  /* 0x000000001014794e */ /* 0x000fee0000000000 */
[----:B-1----:R-:W-:Y:S05]  /*6770*/  CALL.ABS.NOINC R2 ;  /* 0x0000000002007343 */ /* 0x002fea0003c00000 */
.L_x_125:
[----:B------:R-:W-:Y:S05]  /*6780*/  WARPSYNC.ALL ;  /* 0x0000000000007948 */ /* 0x000fea0003800000 */
[----:B------:R-:W-:Y:S01]  /*6790*/  R2UR UR4, R64 ;  /* 0x00000000400472ca */ /* 0x000fe200000e0000 */
[----:B------:R-:W-:Y:S01]  /*67a0*/  BSSY.RECONVERGENT B1, `(.L_x_126) ;  /* 0x00002fb000017945 */ /* 0x000fe20003800200 */
[-C--:B------:R-:W-:Y:S02]  /*67b0*/  F2FP.F16.E4M3.UNPACK_B R0, R174.reuse ;  /* 0x000000aeff00723e */ /* 0x080fe400020006ff */
[-C--:B-1----:R-:W-:Y:S02]  /*67c0*/  F2FP.F16.E4M3.UNPACK_B R2, R175.reuse ;  /* 0x000000afff02723e */ /* 0x082fe400020006ff */
[----:B--2---:R-:W-:Y:S01]  /*67d0*/  F2FP.F16.E4M3.UNPACK_B R3, R174.H1 ;  /* 0x000000aeff03723e */ /* 0x004fe200030006ff */
[--C-:B------:R-:W-:Y:S01]  /*67e0*/  HADD2.F32 R81, -RZ, R0.reuse.H0_H0 ;  /* 0x20000000ff517230 */ /* 0x100fe20000004100 */
[-C--:B------:R-:W-:Y:S01]  /*67f0*/  F2FP.F16.E4M3.UNPACK_B R128, R164.reuse ;  /* 0x000000a4ff80723e */ /* 0x080fe200020006ff */
[----:B------:R-:W-:Y:S01]  /*6800*/  HADD2.F32 R82, -RZ, R0.H1_H1 ;  /* 0x30000000ff527230 */ /* 0x000fe20000004100 */
[----:B------:R-:W-:Y:S01]  /*6810*/  F2FP.F16.E4M3.UNPACK_B R0, R175.H1 ;  /* 0x000000afff00723e */ /* 0x000fe200030006ff */
[--C-:B------:R-:W-:Y:S01]  /*6820*/  HADD2.F32 R85, -RZ, R2.reuse.H0_H0 ;  /* 0x20000002ff557230 */ /* 0x100fe20000004100 */
[----:B------:R-:W-:Y:S01]  /*6830*/  F2FP.F16.E4M3.UNPACK_B R130, R164.H1 ;  /* 0x000000a4ff82723e */ /* 0x000fe200030006ff */
[----:B------:R-:W1:Y:S01]  /*6840*/  LDTM.x64 R4, tmem[UR4] ;  /* 0x00000004000479ee */ /* 0x000e620008340000 */
[----:B------:R-:W-:Y:S01]  /*6850*/  HADD2.F32 R86, -RZ, R2.H1_H1 ;  /* 0x30000002ff567230 */ /* 0x000fe20000004100 */
[----:B------:R-:W-:Y:S01]  /*6860*/  F2FP.F16.E4M3.UNPACK_B R2, R176 ;  /* 0x000000b0ff02723e */ /* 0x000fe200020006ff */
[--C-:B------:R-:W-:Y:S01]  /*6870*/  HADD2.F32 R87, -RZ, R0.reuse.H0_H0 ;  /* 0x20000000ff577230 */ /* 0x100fe20000004100 */
[----:B------:R-:W-:Y:S01]  /*6880*/  F2FP.F16.E4M3.UNPACK_B R132, R165 ;  /* 0x000000a5ff84723e */ /* 0x000fe200020006ff */
[----:B------:R-:W-:Y:S01]  /*6890*/  HADD2.F32 R88, -RZ, R0.H1_H1 ;  /* 0x30000000ff587230 */ /* 0x000fe20000004100 */
[----:B------:R-:W-:Y:S01]  /*68a0*/  F2FP.F16.E4M3.UNPACK_B R0, R177 ;  /* 0x000000b1ff00723e */ /* 0x000fe200020006ff */
[--C-:B------:R-:W-:Y:S01]  /*68b0*/  HADD2.F32 R89, -RZ, R2.reuse.H0_H0 ;  /* 0x20000002ff597230 */ /* 0x100fe20000004100 */
[----:B------:R-:W-:Y:S01]  /*68c0*/  F2FP.F16.E4M3.UNPACK_B R134, R165.H1 ;  /* 0x000000a5ff86723e */ /* 0x000fe200030006ff */
[----:B------:R-:W-:Y:S01]  /*68d0*/  HADD2.F32 R90, -RZ, R2.H1_H1 ;  /* 0x30000002ff5a7230 */ /* 0x000fe20000004100 */
[----:B------:R-:W-:Y:S01]  /*68e0*/  F2FP.F16.E4M3.UNPACK_B R2, R177.H1 ;  /* 0x000000b1ff02723e */ /* 0x000fe200030006ff */
        /* <DEDUP_REMOVED lines=11> */
[----:B------:R-:W-:Y:S01]  /*69a0*/  F2FP.F16.E4M3.UNPACK_B R0, R179.H1 ;  /* 0x000000b3ff00723e */ /* 0x000fe200030006ff */
[--C-:B------:R-:W-:Y:S02]  /*69b0*/  HADD2.F32 R95, -RZ, R2.reuse.H0_H0 ;  /* 0x20000002ff5f7230 */ /* 0x100fe40000004100 */
[C---:B-1----:R-:W-:Y:S01]  /*69c0*/  FMUL R7, R75.reuse, R7 ;  /* 0x000000074b077220 */ /* 0x042fe20000400000 */
[----:B------:R-:W-:Y:S01]  /*69d0*/  HADD2.F32 R96, -RZ, R2.H1_H1 ;  /* 0x30000002ff607230 */ /* 0x000fe20000004100 */
[----:B------:R-:W-:Y:S01]  /*69e0*/  F2FP.F16.E4M3.UNPACK_B R2, R179 ;  /* 0x000000b3ff02723e */ /* 0x000fe200020006ff */
[--C-:B------:R-:W-:Y:S02]  /*69f0*/  HADD2.F32 R91, -RZ, R3.reuse.H0_H0 ;  /* 0x20000003ff5b7230 */ /* 0x100fe40000004100 */
[C---:B------:R-:W-:Y:S01]  /*6a00*/  FMUL R11, R75.reuse, R11 ;  /* 0x0000000b4b0b7220 */ /* 0x040fe20000400000 */
[----:B------:R-:W-:Y:S01]  /*6a10*/  HADD2.F32 R92, -RZ, R3.H1_H1 ;  /* 0x30000003ff5c7230 */ /* 0x000fe20000004100 */
[----:B------:R-:W-:Y:S01]  /*6a20*/  F2FP.F16.E4M3.UNPACK_B R3, R178.H1 ;  /* 0x000000b2ff03723e */ /* 0x000fe200030006ff */
[----:B------:R-:W-:Y:S01]  /*6a30*/  HADD2.F32 R126, -RZ, R128.H0_H0 ;  /* 0x20000080ff7e7230 */ /* 0x000fe20000004100 */
[----:B------:R-:W-:Y:S01]  /*6a40*/  F2FP.F16.E4M3.UNPACK_B R142, R167.H1 ;  /* 0x000000a7ff8e723e */ /* 0x000fe200030006ff */
[--C-:B------:R-:W-:Y:S01]  /*6a50*/  HADD2.F32 R103, -RZ, R0.reuse.H0_H0 ;  /* 0x20000000ff677230 */ /* 0x100fe20000004100 */
[----:B------:R-:W-:Y:S01]  /*6a60*/  F2FP.F16.E4M3.UNPACK_B R144, R168 ;  /* 0x000000a8ff90723e */ /* 0x000fe200020006ff */
[----:B------:R-:W-:Y:S02]  /*6a70*/  HADD2.F32 R104, -RZ, R0.H1_H1 ;  /* 0x30000000ff687230 */ /* 0x000fe40000004100 */
[C---:B------:R-:W-:Y:S01]  /*6a80*/  FMUL R0, R75.reuse, R4 ;  /* 0x000000044b007220 */ /* 0x040fe20000400000 */
[----:B------:R-:W-:Y:S02]  /*6a90*/  HADD2.F32 R129, -RZ, R128.H1_H1 ;  /* 0x30000080ff817230 */ /* 0x000fe40000004100 */
[----:B------:R-:W-:Y:S01]  /*6aa0*/  FMUL R4, R75, R8 ;  /* 0x000000084b047220 */ /* 0x000fe20000400000 */
[--C-:B------:R-:W-:Y:S02]  /*6ab0*/  HADD2.F32 R101, -RZ, R2.reuse.H0_H0 ;  /* 0x20000002ff657230 */ /* 0x100fe40000004100 */
[----:B------:R-:W-:Y:S01]  /*6ac0*/  FFMA R0, R127, R126, R0 ;  /* 0x0000007e7f007223 */ /* 0x000fe20000000000 */
[----:B------:R-:W-:Y:S02]  /*6ad0*/  HADD2.F32 R102, -RZ, R2.H1_H1 ;  /* 0x30000002ff667230 */ /* 0x000fe40000004100 */
[C---:B------:R-:W-:Y:S01]  /*6ae0*/  FMUL R2, R75.reuse, R5 ;  /* 0x000000054b027220 */ /* 0x040fe20000400000 */
[--C-:B------:R-:W-:Y:S02]  /*6af0*/  HADD2.F32 R128, -RZ, R130.reuse.H0_H0 ;  /* 0x20000082ff807230 */ /* 0x100fe40000004100 */
[----:B------:R-:W-:Y:S01]  /*6b00*/  FMUL R5, R75, R9 ;  /* 0x000000094b057220 */ /* 0x000fe20000400000 */
[--C-:B------:R-:W-:Y:S02]  /*6b10*/  HADD2.F32 R99, -RZ, R3.reuse.H0_H0 ;  /* 0x20000003ff637230 */ /* 0x100fe40000004100 */
[----:B------:R-:W-:Y:S01]  /*6b20*/  FFMA R2, R127, R129, R2 ;  /* 0x000000817f027223 */ /* 0x000fe20000000002 */
[----:B------:R-:W-:Y:S02]  /*6b30*/  HADD2.F32 R100, -RZ, R3.H1_H1 ;  /* 0x30000003ff647230 */ /* 0x000fe40000004100 */
[C---:B------:R-:W-:Y:S01]  /*6b40*/  FMUL R3, R75.reuse, R6 ;  /* 0x000000064b037220 */ /* 0x040fe20000400000 */
[----:B------:R-:W-:Y:S02]  /*6b50*/  HADD2.F32 R130, -RZ, R130.H1_H1 ;  /* 0x30000082ff827230 */ /* 0x000fe40000004100 */
[----:B------:R-:W-:Y:S01]  /*6b60*/  FMUL R6, R75, R10 ;  /* 0x0000000a4b067220 */ /* 0x000fe20000400000 */
[--C-:B------:R-:W-:Y:S02]  /*6b70*/  HADD2.F32 R131, -RZ, R132.reuse.H0_H0 ;  /* 0x20000084ff837230 */ /* 0x100fe40000004100 */
[C---:B------:R-:W-:Y:S01]  /*6b80*/  FFMA R3, R127.reuse, R128, R3 ;  /* 0x000000807f037223 */ /* 0x040fe20000000003 */
[----:B------:R-:W-:Y:S02]  /*6b90*/  HADD2.F32 R132, -RZ, R132.H1_H1 ;  /* 0x30000084ff847230 */ /* 0x000fe40000004100 */
[----:B------:R-:W-:Y:S01]  /*6ba0*/  FFMA R7, R127, R130, R7 ;  /* 0x000000827f077223 */ /* 0x000fe20000000007 */
[--C-:B------:R-:W-:Y:S02]  /*6bb0*/  HADD2.F32 R133, -RZ, R134.reuse.H0_H0 ;  /* 0x20000086ff857230 */ /* 0x100fe40000004100 */
[----:B------:R-:W-:Y:S01]  /*6bc0*/  FMUL R8, R75, R12 ;  /* 0x0000000c4b087220 */ /* 0x000fe20000400000 */
        /* <DEDUP_REMOVED lines=12> */
[----:B------:R-:W-:Y:S01]  /*6c90*/  FFMA R11, R127, R134, R11 ;  /* 0x000000867f0b7223 */ /* 0x000fe2000000000b */
[----:B------:R-:W-:Y:S01]  /*6ca0*/  HADD2.F32 R140, -RZ, R140.H1_H1 ;  /* 0x3000008cff8c7230 */ /* 0x000fe20000004100 */
[----:B------:R-:W-:Y:S01]  /*6cb0*/  F2FP.F16.E4M3.UNPACK_B R146, R168.H1 ;  /* 0x000000a8ff92723e */ /* 0x000fe200030006ff */
[----:B------:R-:W-:Y:S01]  /*6cc0*/  FMUL R12, R75, R16 ;  /* 0x000000104b0c7220 */ /* 0x000fe20000400000 */
[----:B------:R-:W-:Y:S01]  /*6cd0*/  FFMA R8, R127, R135, R8 ;  /* 0x000000877f087223 */ /* 0x000fe20000000008 */
[--C-:B------:R-:W-:Y:S02]  /*6ce0*/  HADD2.F32 R141, -RZ, R142.reuse.H0_H0 ;  /* 0x2000008eff8d7230 */ /* 0x100fe40000004100 */
[----:B------:R-:W-:Y:S01]  /*6cf0*/  FMUL R13, R75, R17 ;  /* 0x000000114b0d7220 */ /* 0x000fe20000400000 */
[----:B------:R-:W-:Y:S01]  /*6d00*/  FFMA R9, R127, R136, R9 ;  /* 0x000000887f097223 */ /* 0x000fe20000000009 */
[----:B------:R-:W-:Y:S01]  /*6d10*/  HADD2.F32 R142, -RZ, R142.H1_H1 ;  /* 0x3000008eff8e7230 */ /* 0x000fe20000004100 */
[----:B------:R-:W-:Y:S01]  /*6d20*/  F2FP.F16.E4M3.UNPACK_B R148, R169 ;  /* 0x000000a9ff94723e */ /* 0x000fe200020006ff */
[----:B------:R-:W-:Y:S01]  /*6d30*/  FMUL R14, R75, R18 ;  /* 0x000000124b0e7220 */ /* 0x000fe20000400000 */
        /* <DEDUP_REMOVED lines=67> */
[----:B------:R-:W-:Y:S02]  /*7170*/  HADD2.F32 R76, -RZ, R163.H1_H1 ;  /* 0x300000a3ff4c7230 */ /* 0x000fe40000004100 */
        /* <DEDUP_REMOVED lines=62> */
[----:B------:R-:W-:Y:S02]  /*7560*/  HFMA2 R64, -RZ, RZ, 3.7421875, 0 ;  /* 0x437c0000ff407431 */ /* 0x000fe400000001ff */
[----:B------:R-:W-:Y:S01]  /*7570*/  FMUL R67, R75, R67 ;  /* 0x000000434b437220 */ /* 0x000fe20000400000 */
[C---:B------:R-:W-:Y:S01]  /*7580*/  FFMA R63, R127.reuse, R100, R63 ;  /* 0x000000647f3f7223 */ /* 0x040fe2000000003f */
[----:B------:R-:W-:Y:S01]  /*7590*/  MOV R118, 0x3bbb989d ;  /* 0x3bbb989d00767802 */ /* 0x000fe20000000f00 */
[C---:B------:R-:W-:Y:S01]  /*75a0*/  FFMA R60, R127.reuse, R101, R60 ;  /* 0x000000657f3c7223 */ /* 0x040fe2000000003c */
[C---:B------:R-:W-:Y:S01]  /*75b0*/  FFMA R61, R127.reuse, R102, R61 ;  /* 0x000000667f3d7223 */ /* 0x040fe2000000003d */
[C---:B------:R-:W-:Y:S01]  /*75c0*/  FFMA R62, R127.reuse, R103, R62 ;  /* 0x000000677f3e7223 */ /* 0x040fe2000000003e */
[----:B------:R-:W-:Y:S01]  /*75d0*/  FFMA R67, R127, R104, R67 ;  /* 0x000000687f437223 */ /* 0x000fe20000000043 */
[----:B------:R-:W-:Y:S01]  /*75e0*/  FFMA.SAT R65, R0, -R118, 0.5 ;  /* 0x3f00000000417423 */ /* 0x000fe20000002876 */
[----:B------:R-:W-:Y:S03]  /*75f0*/  ISETP.NE.AND P1, PT, R72, 0x3, PT ;  /* 0x000000034800780c */ /* 0x000fe60003f25270 */
[----:B------:R-:W-:Y:S04]  /*7600*/  FFMA.RM R66, R65, R64, 12582913 ;  /* 0x4b40000141427423 */ /* 0x000fe80000004040 */
[----:B------:R-:W-:Y:S04]  /*7610*/  FADD R65, R66, -12583039 ;  /* 0xcb40007f42417421 */ /* 0x000fe80000000000 */
[----:B------:R-:W-:Y:S02]  /*7620*/  FFMA R65, R0, -1.4426950216293334961, -R65 ;  /* 0xbfb8aa3b00417823 */ /* 0x000fe40000000841 */
[----:B------:R-:W-:Y:S01]  /*7630*/  @!P1 NOP ;  /* 0x0000000000009918 */ /* 0x000fe20000000000 */
[----:B------:R-:W-:Y:S01]  /*7640*/  @!P1 IADD3 R124, PT, PT, R124, 0x130, RZ ;  /* 0x000001307c7c9810 */ /* 0x000fe20007ffe0ff */
[----:B------:R-:W-:Y:S01]  /*7650*/  FFMA R65, R0, -1.925963033500011079e-08, R65 ;  /* 0xb2a5706000417823 */ /* 0x000fe20000000041 */
[----:B------:R-:W-:Y:S02]  /*7660*/  FFMA.SAT R69, R2, -R118, 0.5 ;  /* 0x3f00000002457423 */ /* 0x000fe40000002876 */
[----:B------:R-:W-:Y:S01]  /*7670*/  @!P1 LOP3.LUT R124, R124, 0xfefffff8, RZ, 0xc0, !PT ;  /* 0xfefffff87c7c9812 */ /* 0x000fe200078ec0ff */
[----:B------:R-:W1:Y:S01]  /*7680*/  MUFU.EX2 R119, R65 ;  /* 0x0000004100777308 */ /* 0x000e620000000800 */
[----:B------:R-:W-:Y:S02]  /*7690*/  FFMA.RM R76, R69, R64, 12582913 ;  /* 0x4b400001454c7423 */ /* 0x000fe40000004040 */
[----:B------:R2:W-:Y:S02]  /*76a0*/  @!P1 SYNCS.ARRIVE.TRANS64.RED.A1T0 RZ, [R124+URZ], RZ ;  /* 0x000000ff7cff99a7 */ /* 0x0005e400081004ff */
[----:B------:R-:W-:Y:S04]  /*76b0*/  FADD R69, R76, -12583039 ;  /* 0xcb40007f4c457421 */ /* 0x000fe80000000000 */
[C---:B------:R-:W-:Y:S04]  /*76c0*/  FFMA R69, R2.reuse, -1.4426950216293334961, -R69 ;  /* 0xbfb8aa3b02457823 */ /* 0x040fe80000000845 */
[----:B------:R-:W-:Y:S01]  /*76d0*/  FFMA R69, R2, -1.925963033500011079e-08, R69 ;  /* 0xb2a5706002457823 */ /* 0x000fe20000000045 */
[----:B------:R-:W-:Y:S04]  /*76e0*/  FFMA.SAT R77, R3, -R118, 0.5 ;  /* 0x3f000000034d7423 */ /* 0x000fe80000002876 */
[----:B------:R-:W-:Y:S01]  /*76f0*/  FFMA.RM R77, R77, R64, 12582913 ;  /* 0x4b4000014d4d7423 */ /* 0x000fe20000004040 */
[----:B------:R-:W3:Y:S03]  /*7700*/  MUFU.EX2 R69, R69 ;  /* 0x0000004500457308 */ /* 0x000ee60000000800 */
[----:B------:R-:W-:Y:S04]  /*7710*/  FADD R0, R77, -12583039 ;  /* 0xcb40007f4d007421 */ /* 0x000fe80000000000 */
[C---:B------:R-:W-:Y:S04]  /*7720*/  FFMA R0, R3.reuse, -1.4426950216293334961, -R0 ;  /* 0xbfb8aa3b03007823 */ /* 0x040fe80000000800 */
[----:B------:R-:W-:Y:S01]  /*7730*/  FFMA R0, R3, -1.925963033500011079e-08, R0 ;  /* 0xb2a5706003007823 */ /* 0x000fe20000000000 */
[----:B------:R-:W-:Y:S03]  /*7740*/  FFMA.SAT R3, R7, -R118, 0.5 ;  /* 0x3f00000007037423 */ /* 0x000fe60000002876 */
[----:B------:R-:W4:Y:S01]  /*7750*/  MUFU.EX2 R120, R0 ;  /* 0x0000000000787308 */ /* 0x000f220000000800 */
[----:B------:R-:W-:Y:S04]  /*7760*/  FFMA.RM R78, R3, R64, 12582913 ;  /* 0x4b400001034e7423 */ /* 0x000fe80000004040 */
[----:B------:R-:W-:Y:S04]  /*7770*/  FADD R2, R78, -12583039 ;  /* 0xcb40007f4e027421 */ /* 0x000fe80000000000 */
[C---:B------:R-:W-:Y:S04]  /*7780*/  FFMA R2, R7.reuse, -1.4426950216293334961, -R2 ;  /* 0xbfb8aa3b07027823 */ /* 0x040fe80000000802 */
[----:B------:R-:W-:Y:S01]  /*7790*/  FFMA R2, R7, -1.925963033500011079e-08, R2 ;  /* 0xb2a5706007027823 */ /* 0x000fe20000000002 */
[C---:B------:R-:W-:Y:S03]  /*77a0*/  FFMA.SAT R3, R4.reuse, -R118, 0.5 ;  /* 0x3f00000004037423 */ /* 0x040fe60000002876 */
[----:B------:R-:W5:Y:S01]  /*77b0*/  MUFU.EX2 R121, R2 ;  /* 0x0000000200797308 */ /* 0x000f620000000800 */
[----:B------:R-:W-:Y:S04]  /*77c0*/  FFMA.RM R79, R3, R64, 12582913 ;  /* 0x4b400001034f7423 */ /* 0x000fe80000004040 */
[----:B------:R-:W-:Y:S04]  /*77d0*/  FADD R3, R79, -12583039 ;  /* 0xcb40007f4f037421 */ /* 0x000fe80000000000 */
[C---:B------:R-:W-:Y:S04]  /*77e0*/  FFMA R3, R4.reuse, -1.4426950216293334961, -R3 ;  /* 0xbfb8aa3b04037823 */ /* 0x040fe80000000803 */
[----:B------:R-:W-:Y:S01]  /*77f0*/  FFMA R3, R4, -1.925963033500011079e-08, R3 ;  /* 0xb2a5706004037823 */ /* 0x000fe20000000003 */
[----:B------:R-:W-:Y:S03]  /*7800*/  FFMA.SAT R7, R5, -R118, 0.5 ;  /* 0x3f00000005077423 */ /* 0x000fe60000002876 */
[----:B------:R-:W2:Y:S01]  /*7810*/  MUFU.EX2 R122, R3 ;  /* 0x00000003007a7308 */ /* 0x000ea20000000800 */
[----:B------:R-:W-:Y:S04]  /*7820*/  FFMA.RM R80, R7, R64, 12582913 ;  /* 0x4b40000107507423 */ /* 0x000fe80000004040 */
[----:B------:R-:W-:Y:S04]  /*7830*/  FADD R4, R80, -12583039 ;  /* 0xcb40007f50047421 */ /* 0x000fe80000000000 */
[C---:B------:R-:W-:Y:S04]  /*7840*/  FFMA R4, R5.reuse, -1.4426950216293334961, -R4 ;  /* 0xbfb8aa3b05047823 */ /* 0x040fe80000000804 */
[----:B------:R-:W-:Y:S01]  /*7850*/  FFMA R4, R5, -1.925963033500011079e-08, R4 ;  /* 0xb2a5706005047823 */ /* 0x000fe20000000004 */
[C---:B------:R-:W-:Y:S03]  /*7860*/  FFMA.SAT R5, R6.reuse, -R118, 0.5 ;  /* 0x3f00000006057423 */ /* 0x040fe60000002876 */
[----:B------:R-:W2:Y:S01]  /*7870*/  MUFU.EX2 R123, R4 ;  /* 0x00000004007b7308 */ /* 0x000ea20000000800 */
        /* <DEDUP_REMOVED lines=112> */
[----:B------:R-:W-:Y:S04]  /*7f80*/  FFMA.SAT R27, R25, -R118, 0.5 ;  /* 0x3f000000191b7423 */ /* 0x000fe80000002876 */
[----:B------:R-:W-:Y:S04]  /*7f90*/  FFMA.RM R100, R27, R64, 12582913 ;  /* 0x4b4000011b647423 */ /* 0x000fe80000004040 */
[----:B------:R-:W-:Y:S04]  /*7fa0*/  FADD R24, R100, -12583039 ;  /* 0xcb40007f64187421 */ /* 0x000fe80000000000 */
[C---:B------:R-:W-:Y:S04]  /*7fb0*/  FFMA R24, R25.reuse, -1.4426950216293334961, -R24 ;  /* 0xbfb8aa3b19187823 */ /* 0x040fe80000000818 */
[----:B------:R-:W-:Y:S01]  /*7fc0*/  FFMA R24, R25, -1.925963033500011079e-08, R24 ;  /* 0xb2a5706019187823 */ /* 0x000fe20000000018 */
[C---:B------:R-:W-:Y:S03]  /*7fd0*/  FFMA.SAT R25, R26.reuse, -R118, 0.5 ;  /* 0x3f0000001a197423 */ /* 0x040fe60000002876 */
[----:B------:R-:W-:Y:S01]  /*7fe0*/  MUFU.EX2 R145, R24 ;  /* 0x0000001800917308 */ /* 0x000fe20000000800 */
[----:B------:R-:W-:Y:S04]  /*7ff0*/  FFMA.RM R101, R25, R64, 12582913 ;  /* 0x4b40000119657423 */ /* 0x000fe80000004040 */
[----:B------:R-:W-:Y:S04]  /*8000*/  FADD R25, R101, -12583039 ;  /* 0xcb40007f65197421 */ /* 0x000fe80000000000 */
[C---:B------:R-:W-:Y:S04]  /*8010*/  FFMA R25, R26.reuse, -1.4426950216293334961, -R25 ;  /* 0xbfb8aa3b1a197823 */ /* 0x040fe80000000819 */
[----:B------:R-:W-:Y:S01]  /*8020*/  FFMA R25, R26, -1.925963033500011079e-08, R25 ;  /* 0xb2a570601a197823 */ /* 0x000fe20000000019 */
[----:B------:R-:W-:Y:S03]  /*8030*/  FFMA.SAT R27, R31, -R118, 0.5 ;  /* 0x3f0000001f1b7423 */ /* 0x000fe60000002876 */
[----:B------:R-:W-:Y:S01]  /*8040*/  MUFU.EX2 R146, R25 ;  /* 0x0000001900927308 */ /* 0x000fe20000000800 */
        /* <DEDUP_REMOVED lines=38> */
[----:B------:R1:W-:Y:S01]  /*82b0*/  MUFU.EX2 R150, R32 ;  /* 0x0000002000967308 */ /* 0x0003e20000000800 */
[----:B------:R-:W-:Y:S04]  /*82c0*/  FFMA.RM R109, R33, R64, 12582913 ;  /* 0x4b400001216d7423 */ /* 0x000fe80000004040 */
[----:B------:R-:W-:Y:S04]  /*82d0*/  FADD R33, R109, -12583039 ;  /* 0xcb40007f6d217421 */ /* 0x000fe80000000000 */
[C---:B------:R-:W-:Y:S04]  /*82e0*/  FFMA R33, R34.reuse, -1.4426950216293334961, -R33 ;  /* 0xbfb8aa3b22217823 */ /* 0x040fe80000000821 */
[----:B------:R-:W-:Y:S01]  /*82f0*/  FFMA R33, R34, -1.925963033500011079e-08, R33 ;  /* 0xb2a5706022217823 */ /* 0x000fe20000000021 */
[----:B------:R-:W-:Y:S03]  /*8300*/  FFMA.SAT R35, R39, -R118, 0.5 ;  /* 0x3f00000027237423 */ /* 0x000fe60000002876 */
[----:B------:R-:W-:Y:S01]  /*8310*/  MUFU.EX2 R151, R33 ;  /* 0x0000002100977308 */ /* 0x000fe20000000800 */
[----:B------:R-:W-:Y:S01]  /*8320*/  FFMA.RM R110, R35, R64, 12582913 ;  /* 0x4b400001236e7423 */ /* 0x000fe20000004040 */
[----:B-1----:R-:W-:Y:S03]  /*8330*/  SHF.L.U32 R32, R66, 0x17, RZ ;  /* 0x0000001742207819 */ /* 0x002fe600000006ff */
        /* <DEDUP_REMOVED lines=74> */
[C---:B------:R-:W-:Y:S04]  /*87e0*/  FFMA.SAT R5, R48.reuse, -R118, 0.5 ;  /* 0x3f00000030057423 */ /* 0x040fe80000002876 */
        /* <DEDUP_REMOVED lines=15> */
[----:B------:R-:W-:Y:S01]  /*88e0*/  FFMA.SAT R9, R55, -R118, 0.5 ;  /* 0x3f00000037097423 */ /* 0x000fe20000002876 */
[----:B-1----:R-:W-:Y:S03]  /*88f0*/  SHF.L.U32 R4, R114, 0x17, RZ ;  /* 0x0000001772047819 */ /* 0x002fe600000006ff */
[----:B------:R-:W-:Y:S04]  /*8900*/  FFMA.RM R50, R9, R64, 12582913 ;  /* 0x4b40000109327423 */ /* 0x000fe80000004040 */
[----:B------:R-:W-:Y:S04]  /*8910*/  FADD R6, R50, -12583039 ;  /* 0xcb40007f32067421 */ /* 0x000fe80000000000 */
[C---:B------:R-:W-:Y:S04]  /*8920*/  FFMA R6, R55.reuse, -1.4426950216293334961, -R6 ;  /* 0xbfb8aa3b37067823 */ /* 0x040fe80000000806 */
[----:B------:R-:W-:Y:S01]  /*8930*/  FFMA R6, R55, -1.925963033500011079e-08, R6 ;  /* 0xb2a5706037067823 */ /* 0x000fe20000000006 */
[C---:B------:R-:W-:Y:S04]  /*8940*/  FFMA.SAT R9, R52.reuse, -R118, 0.5 ;  /* 0x3f00000034097423 */ /* 0x040fe80000002876 */
[----:B------:R-:W-:Y:S01]  /*8950*/  FFMA.RM R55, R9, R64, 12582913 ;  /* 0x4b40000109377423 */ /* 0x000fe20000004040 */
[----:B------:R-:W-:Y:S03]  /*8960*/  MUFU.EX2 R6, R6 ;  /* 0x0000000600067308 */ /* 0x000fe60000000800 */
[----:B------:R-:W-:Y:S04]  /*8970*/  FADD R9, R55, -12583039 ;  /* 0xcb40007f37097421 */ /* 0x000fe80000000000 */
[C---:B------:R-:W-:Y:S04]  /*8980*/  FFMA R9, R52.reuse, -1.4426950216293334961, -R9 ;  /* 0xbfb8aa3b34097823 */ /* 0x040fe80000000809 */
[----:B------:R-:W-:Y:S01]  /*8990*/  FFMA R9, R52, -1.925963033500011079e-08, R9 ;  /* 0xb2a5706034097823 */ /* 0x000fe20000000009 */
[----:B------:R-:W-:Y:S01]  /*89a0*/  FFMA.SAT R11, R53, -R118, 0.5 ;  /* 0x3f000000350b7423 */ /* 0x000fe20000002876 */
[----:B------:R1:W2:Y:S03]  /*89b0*/  MUFU.EX2 R52, R23 ;  /* 0x0000001700347308 */ /* 0x0002a60000000800 */
        /* <DEDUP_REMOVED lines=16> */
[C---:B------:R-:W-:Y:S01]  /*8ac0*/  FFMA.SAT R13, R56.reuse, -R118, 0.5 ;  /* 0x3f000000380d7423 */ /* 0x040fe20000002876 */
[----:B------:R-:W2:Y:S03]  /*8ad0*/  MUFU.EX2 R59, R29 ;  /* 0x0000001d003b7308 */ /* 0x000ea60000000800 */
[----:B-1----:R-:W-:Y:S04]  /*8ae0*/  FFMA.RM R23, R13, R64, 12582913 ;  /* 0x4b4000010d177423 */ /* 0x002fe80000004040 */
[----:B------:R-:W-:Y:S03]  /*8af0*/  FADD R13, R23, -12583039 ;  /* 0xcb40007f170d7421 */ /* 0x000fe60000000000 */
[----:B------:R-:W-:Y:S01]  /*8b00*/  MUFU.EX2 R10, R10 ;  /* 0x0000000a000a7308 */ /* 0x000fe20000000800 */
[C---:B------:R-:W-:Y:S04]  /*8b10*/  FFMA R13, R56.reuse, -1.4426950216293334961, -R13 ;  /* 0xbfb8aa3b380d7823 */ /* 0x040fe8000000080d */
[----:B------:R-:W-:Y:S01]  /*8b20*/  FFMA R13, R56, -1.925963033500011079e-08, R13 ;  /* 0xb2a57060380d7823 */ /* 0x000fe2000000000d */
[----:B------:R-:W-:Y:S04]  /*8b30*/  FFMA.SAT R15, R57, -R118, 0.5 ;  /* 0x3f000000390f7423 */ /* 0x000fe80000002876 */
[----:B------:R-:W1:Y:S01]  /*8b40*/  MUFU.EX2 R56, R31 ;  /* 0x0000001f00387308 */ /* 0x000e620000000800 */
[----:B------:R-:W-:Y:S04]  /*8b50*/  FFMA.RM R24, R15, R64, 12582913 ;  /* 0x4b4000010f187423 */ /* 0x000fe80000004040 */
[----:B------:R-:W-:Y:S05]  /*8b60*/  FADD R12, R24, -12583039 ;  /* 0xcb40007f180c7421 */ /* 0x000fea0000000000 */
[----:B------:R-:W-:Y:S01]  /*8b70*/  MUFU.EX2 R13, R13 ;  /* 0x0000000d000d7308 */ /* 0x000fe20000000800 */
        /* <DEDUP_REMOVED lines=8> */
[----:B------:R-:W-:Y:S04]  /*8c00*/  FFMA.SAT R17, R63, -R118, 0.5 ;  /* 0x3f0000003f117423 */ /* 0x000fe80000002876 */
[----:B------:R-:W-:Y:S01]  /*8c10*/  FFMA.RM R26, R17, R64, 12582913 ;  /* 0x4b400001111a7423 */ /* 0x000fe20000004040 */
[----:B------:R-:W-:Y:S03]  /*8c20*/  MUFU.EX2 R15, R15 ;  /* 0x0000000f000f7308 */ /* 0x000fe60000000800 */
[----:B------:R-:W-:Y:S04]  /*8c30*/  FADD R14, R26, -12583039 ;  /* 0xcb40007f1a0e7421 */ /* 0x000fe80000000000 */
[C---:B------:R-:W-:Y:S04]  /*8c40*/  FFMA R14, R63.reuse, -1.4426950216293334961, -R14 ;  /* 0xbfb8aa3b3f0e7823 */ /* 0x040fe8000000080e */
[----:B------:R-:W-:Y:S01]  /*8c50*/  FFMA R14, R63, -1.925963033500011079e-08, R14 ;  /* 0xb2a570603f0e7823 */ /* 0x000fe2000000000e */
[C---:B------:R-:W-:Y:S01]  /*8c60*/  FFMA.SAT R17, R60.reuse, -R118, 0.5 ;  /* 0x3f0000003c117423 */ /* 0x040fe20000002876 */
[----:B------:R4:W1:Y:S03]  /*8c70*/  MUFU.EX2 R63, R37 ;  /* 0x00000025003f7308 */ /* 0x0008660000000800 */
[----:B---3--:R-:W-:Y:S04]  /*8c80*/  FFMA.RM R27, R17, R64, 12582913 ;  /* 0x4b400001111b7423 */ /* 0x008fe80000004040 */
[----:B------:R-:W-:Y:S03]  /*8c90*/  FADD R17, R27, -12583039 ;  /* 0xcb40007f1b117421 */ /* 0x000fe60000000000 */
[----:B------:R-:W-:Y:S01]  /*8ca0*/  MUFU.EX2 R14, R14 ;  /* 0x0000000e000e7308 */ /* 0x000fe20000000800 */
[C---:B------:R-:W-:Y:S04]  /*8cb0*/  FFMA R17, R60.reuse, -1.4426950216293334961, -R17 ;  /* 0xbfb8aa3b3c117823 */ /* 0x040fe80000000811 */
[----:B------:R-:W-:Y:S01]  /*8cc0*/  FFMA R17, R60, -1.925963033500011079e-08, R17 ;  /* 0xb2a570603c117823 */ /* 0x000fe20000000011 */
[----:B------:R-:W-:Y:S01]  /*8cd0*/  FFMA.SAT R19, R61, -R118, 0.5 ;  /* 0x3f0000003d137423 */ /* 0x000fe20000002876 */
[----:B----4-:R-:W-:Y:S03]  /*8ce0*/  SHF.L.U32 R37, R82, 0x17, RZ ;  /* 0x0000001752257819 */ /* 0x010fe600000006ff */
[----:B------:R-:W3:Y:S01]  /*8cf0*/  MUFU.EX2 R60, R39 ;  /* 0x00000027003c7308 */ /* 0x000ee20000000800 */
        /* <DEDUP_REMOVED lines=13> */
[----:B------:R-:W-:Y:S01]  /*8dd0*/  @!P1 IADD3 R31, PT, PT, R73, 0x1, RZ ;  /* 0x00000001491f9810 */ /* 0x000fe20007ffe0ff */
[----:B------:R-:W-:Y:S02]  /*8de0*/  MUFU.EX2 R19, R19 ;  /* 0x0000001300137308 */ /* 0x000fe40000000800 */
[----:B------:R-:W-:Y:S01]  /*8df0*/  FADD R18, R30, -12583039 ;  /* 0xcb40007f1e127421 */ /* 0x000fe20000000000 */
[----:B------:R-:W-:Y:S03]  /*8e00*/  @!P1 ISETP.NE.AND P0, PT, R31, 0x2, PT ;  /* 0x000000021f00980c */ /* 0x000fe60003f05270 */
[----:B------:R-:W-:Y:S01]  /*8e10*/  FFMA R18, R67, -1.4426950216293334961, -R18 ;  /* 0xbfb8aa3b43127823 */ /* 0x000fe20000000812 */
[----:B------:R-:W-:Y:S02]  /*8e20*/  @!P1 SEL R73, R31, RZ, P0 ;  /* 0x000000ff1f499207 */ /* 0x000fe40000000000 */
[----:B------:R-:W-:Y:S01]  /*8e30*/  SHF.L.U32 R31, R77, 0x17, RZ ;  /* 0x000000174d1f7819 */ /* 0x000fe200000006ff */
[----:B------:R-:W-:Y:S01]  /*8e40*/  FFMA R18, R67, -1.925963033500011079e-08, R18 ;  /* 0xb2a5706043127823 */ /* 0x000fe20000000012 */
[----:B------:R-:W-:Y:S01]  /*8e50*/  @!P1 SEL R33, RZ, 0x1, P0 ;  /* 0x00000001ff219807 */ /* 0x000fe20000000000 */
[----:B------:R-:W-:Y:S01]  /*8e60*/  FFMA R35, R119, R32, 1 ;  /* 0x3f80000077237423 */ /* 0x000fe20000000020 */
[----:B------:R-:W-:Y:S01]  /*8e70*/  FFMA R3, R69, R0, 1 ;  /* 0x3f80000045037423 */ /* 0x000fe20000000000 */
[----:B------:R-:W-:Y:S01]  /*8e80*/  SHF.L.U32 R0, R78, 0x17, RZ ;  /* 0x000000174e007819 */ /* 0x000fe200000006ff */
[----:B------:R4:W3:Y:S01]  /*8e90*/  MUFU.EX2 R67, R2 ;  /* 0x0000000200437308 */ /* 0x0008e20000000800 */
[----:B------:R-:W-:Y:S01]  /*8ea0*/  @!P1 LOP3.LUT R198, R198, R33, RZ, 0x3c, !PT ;  /* 0x00000021c6c69212 */ /* 0x000fe200078e3cff */
[----:B------:R-:W-:Y:S01]  /*8eb0*/  FFMA R76, R120, R31, 1 ;  /* 0x3f800000784c7423 */ /* 0x000fe2000000001f */
[----:B------:R-:W-:Y:S01]  /*8ec0*/  SHF.L.U32 R31, R79, 0x17, RZ ;  /* 0x000000174f1f7819 */ /* 0x000fe200000006ff */
[----:B-----5:R-:W-:Y:S01]  /*8ed0*/  FFMA R61, R121, R0, 1 ;  /* 0x3f800000793d7423 */ /* 0x020fe20000000000 */
[----:B------:R-:W-:Y:S02]  /*8ee0*/  SHF.L.U32 R0, R80, 0x17, RZ ;  /* 0x0000001750007819 */ /* 0x000fe400000006ff */
[----:B------:R-:W-:Y:S03]  /*8ef0*/  SHF.L.U32 R33, R81, 0x17, RZ ;  /* 0x0000001751217819 */ /* 0x000fe600000006ff */
[----:B------:R5:W3:Y:S01]  /*8f00*/  MUFU.EX2 R78, R5 ;  /* 0x00000005004e7308 */ /* 0x000ae20000000800 */
[----:B------:R-:W-:Y:S01]  /*8f10*/  IADD3 R32, PT, PT, R35, 0x1800000, RZ ;  /* 0x0180000023207810 */ /* 0x000fe20007ffe0ff */
[----:B--2---:R-:W-:Y:S01]  /*8f20*/  FFMA R124, R122, R31, 1 ;  /* 0x3f8000007a7c7423 */ /* 0x004fe2000000001f */
[----:B------:R-:W-:Y:S01]  /*8f30*/  SHF.L.U32 R31, R86, 0x17, RZ ;  /* 0x00000017561f7819 */ /* 0x000fe200000006ff */
[----:B------:R-:W-:Y:S01]  /*8f40*/  FFMA R125, R123, R0, 1 ;  /* 0x3f8000007b7d7423 */ /* 0x000fe20000000000 */
[----:B------:R-:W-:Y:S01]  /*8f50*/  SHF.L.U32 R0, R83, 0x17, RZ ;  /* 0x0000001753007819 */ /* 0x000fe200000006ff */
[----:B------:R-:W-:Y:S01]  /*8f60*/  FFMA R62, R126, R33, 1 ;  /* 0x3f8000007e3e7423 */ /* 0x000fe20000000021 */
[----:B------:R-:W-:Y:S01]  /*8f70*/  LOP3.LUT R32, R32, 0x7f800000, RZ, 0xc0, !PT ;  /* 0x7f80000020207812 */ /* 0x000fe200078ec0ff */
[----:B------:R-:W-:Y:S01]  /*8f80*/  FFMA R33, R128, R37, 1 ;  /* 0x3f80000080217423 */ /* 0x000fe20000000025 */
[----:B----4-:R-:W-:Y:S01]  /*8f90*/  SHF.L.U32 R2, R85, 0x17, RZ ;  /* 0x0000001755027819 */ /* 0x010fe200000006ff */
[----:B------:R-:W-:Y:S01]  /*8fa0*/  FFMA R122, R129, R0, 1 ;  /* 0x3f800000817a7423 */ /* 0x000fe20000000000 */
[----:B------:R-:W-:Y:S01]  /*8fb0*/  SHF.L.U32 R0, R87, 0x17, RZ ;  /* 0x0000001757007819 */ /* 0x000fe200000006ff */
[----:B------:R2:W4:Y:S01]  /*8fc0*/  MUFU.EX2 R126, R7 ;  /* 0x00000007007e7308 */ /* 0x0005220000000800 */
[----:B------:R-:W-:Y:S02]  /*8fd0*/  ISETP.GT.U32.AND P0, PT, R32, 0x1ffffff, PT ;  /* 0x01ffffff2000780c */ /* 0x000fe40003f04070 */
[----:B-----5:R-:W-:Y:S05]  /*8fe0*/  SHF.L.U32 R5, R84, 0x17, RZ ;  /* 0x0000001754057819 */ /* 0x020fea00000006ff */
[----:B------:R-:W-:Y:S01]  /*8ff0*/  FFMA R123, R130, R5, 1 ;  /* 0x3f800000827b7423 */ /* 0x000fe20000000005 */
[----:B------:R-:W-:Y:S01]  /*9000*/  SHF.L.U32 R5, R88, 0x17, RZ ;  /* 0x0000001758057819 */ /* 0x000fe200000006ff */
        /* <DEDUP_REMOVED lines=11> */
[----:B--2---:R-:W-:Y:S01]  /*90c0*/  SHF.L.U32 R7, R96, 0x17, RZ ;  /* 0x0000001760077819 */ /* 0x004fe200000006ff */
[----:B------:R-:W-:Y:S01]  /*90d0*/  FFMA R42, R137, R0, 1 ;  /* 0x3f800000892a7423 */ /* 0x000fe20000000000 */
[----:B------:R-:W-:Y:S01]  /*90e0*/  SHF.L.U32 R0, R93, 0x17, RZ ;  /* 0x000000175d007819 */ /* 0x000fe200000006ff */
[----:B------:R-:W-:Y:S01]  /*90f0*/  FFMA R53, R138, R5, 1 ;  /* 0x3f8000008a357423 */ /* 0x000fe20000000005 */
[----:B------:R-:W-:Y:S01]  /*9100*/  SHF.L.U32 R5, R94, 0x17, RZ ;  /* 0x000000175e057819 */ /* 0x000fe200000006ff */
[----:B------:R2:W5:Y:S02]  /*9110*/  MUFU.EX2 R90, R9 ;  /* 0x00000009005a7308 */ /* 0x0005640000000800 */
        /* <DEDUP_REMOVED lines=28> */
[----:B-1----:R-:W-:Y:S01]  /*92e0*/  FFMA R96, R56, R5, 1 ;  /* 0x3f80000038607423 */ /* 0x002fe20000000005 */
[----:B------:R-:W-:Y:S01]  /*92f0*/  SHF.L.U32 R5, R112, 0x17, RZ ;  /* 0x0000001770057819 */ /* 0x000fe200000006ff */
[----:B------:R-:W-:Y:S01]  /*9300*/  FFMA R83, R150, R7, 1 ;  /* 0x3f80000096537423 */ /* 0x000fe20000000007 */
[----:B------:R-:W-:Y:S01]  /*9310*/  SHF.L.U32 R2, R113, 0x17, RZ ;  /* 0x0000001771027819 */ /* 0x000fe200000006ff */
[----:B------:R-:W-:Y:S01]  /*9320*/  FFMA R36, R151, R0, 1 ;  /* 0x3f80000097247423 */ /* 0x000fe20000000000 */
[----:B------:R-:W-:Y:S01]  /*9330*/  SHF.L.U32 R0, R111, 0x17, RZ ;  /* 0x000000176f007819 */ /* 0x000fe200000006ff */
[----:B------:R-:W-:Y:S01]  /*9340*/  FFMA R37, R152, R9, 1 ;  /* 0x3f80000098257423 */ /* 0x000fe20000000009 */
[----:B------:R-:W-:Y:S01]  /*9350*/  SHF.L.U32 R7, R116, 0x17, RZ ;  /* 0x0000001774077819 */ /* 0x000fe200000006ff */
[----:B------:R1:W2:Y:S01]  /*9360*/  MUFU.EX2 R93, R11 ;  /* 0x0000000b005d7308 */ /* 0x0002a20000000800 */
        /* <DEDUP_REMOVED lines=9> */
[----:B---3--:R-:W-:Y:S01]  /*9400*/  FFMA R82, R60, R5, 1 ;  /* 0x3f8000003c527423 */ /* 0x008fe20000000005 */
        /* <DEDUP_REMOVED lines=14> */
[----:B-1----:R-:W-:Y:S01]  /*94f0*/  SHF.L.U32 R11, R20, 0x17, RZ ;  /* 0x00000017140b7819 */ /* 0x002fe200000006ff */
[----:B------:R-:W-:Y:S01]  /*9500*/  FFMA R52, R78, R7, 1 ;  /* 0x3f8000004e347423 */ /* 0x000fe20000000007 */
[----:B------:R-:W-:Y:S01]  /*9510*/  SHF.L.U32 R7, R50, 0x17, RZ ;  /* 0x0000001732077819 */ /* 0x000fe200000006ff */
[----:B------:R-:W-:Y:S01]  /*9520*/  FFMA R51, R161, R2, 1 ;  /* 0x3f800000a1337423 */ /* 0x000fe20000000002 */
[----:B------:R-:W-:Y:S01]  /*9530*/  SHF.L.U32 R0, R21, 0x17, RZ ;  /* 0x0000001715007819 */ /* 0x000fe200000006ff */
[----:B----4-:R-:W-:Y:S01]  /*9540*/  FFMA R92, R126, R5, 1 ;  /* 0x3f8000007e5c7423 */ /* 0x010fe20000000005 */
[----:B------:R-:W-:Y:S01]  /*9550*/  SHF.L.U32 R5, R22, 0x17, RZ ;  /* 0x0000001716057819 */ /* 0x000fe200000006ff */
[----:B------:R-:W-:Y:S01]  /*9560*/  FFMA R67, R6, R7, 1 ;  /* 0x3f80000006437423 */ /* 0x000fe20000000007 */
[----:B------:R-:W-:Y:S01]  /*9570*/  SHF.L.U32 R2, R23, 0x17, RZ ;  /* 0x0000001717027819 */ /* 0x000fe200000006ff */
[----:B------:R-:W1:Y:S01]  /*9580*/  MUFU.EX2 R6, R18 ;  /* 0x0000001200067308 */ /* 0x000e620000000800 */
[----:B-----5:R-:W-:Y:S01]  /*9590*/  FFMA R54, R90, R9, 1 ;  /* 0x3f8000005a367423 */ /* 0x020fe20000000009 */
[----:B------:R-:W-:Y:S01]  /*95a0*/  SHF.L.U32 R7, R24, 0x17, RZ ;  /* 0x0000001718077819 */ /* 0x000fe200000006ff */
[----:B------:R-:W-:Y:S01]  /*95b0*/  FFMA R55, R8, R11, 1 ;  /* 0x3f80000008377423 */ /* 0x000fe2000000000b */
[----:B--2---:R-:W-:Y:S01]  /*95c0*/  FFMA R100, R93, R0, 1 ;  /* 0x3f8000005d647423 */ /* 0x004fe20000000000 */
[----:B------:R-:W-:Y:S01]  /*95d0*/  SHF.L.U32 R0, R27, 0x17, RZ ;  /* 0x000000171b007819 */ /* 0x000fe200000006ff */
[----:B------:R-:W-:Y:S01]  /*95e0*/  FFMA R93, R10, R5, 1 ;  /* 0x3f8000000a5d7423 */ /* 0x000fe20000000005 */
        /* <DEDUP_REMOVED lines=9> */
[----:B------:R-:W-:Y:S01]  /*9680*/  FFMA R63, R16, R7, 1 ;  /* 0x3f800000103f7423 */ /* 0x000fe20000000007 */
[----:B------:R-:W-:Y:S02]  /*9690*/  FFMA R66, R19, R2, 1 ;  /* 0x3f80000013427423 */ /* 0x000fe40000000002 */
[----:B-1----:R-:W-:Y:S01]  /*96a0*/  FFMA R65, R6, R9, 1 ;  /* 0x3f80000006417423 */ /* 0x002fe20000000009 */
[----:B------:R-:W-:Y:S06]  /*96b0*/  @P0 BRA `(.L_x_127) ;  /* 0x0000000000140947 */ /* 0x000fec0003800000 */
[----:B------:R-:W-:Y:S02]  /*96c0*/  MOV R101, R35 ;  /* 0x0000002300657202 */ /* 0x000fe40000000f00 */
[----:B------:R-:W-:Y:S02]  /*96d0*/  MOV R102, 0x96f0 ;  /* 0x000096f000667802 */ /* 0x000fe40000000f00 */
[----:B------:R-:W-:Y:S05]  /*96e0*/  CALL.REL.NOINC `($__internal_3_$__cuda_sm20_rcp_rn_f32_slowpath) ;  /* 0x0000005400387944 */ /* 0x000fea0003c00000 */
[----:B------:R-:W-:Y:S01]  /*96f0*/  MOV R0, R64 ;  /* 0x0000004000007202 */ /* 0x000fe20000000f00 */
[----:B------:R-:W-:Y:S05]  /*9700*/  BRA `(.L_x_128) ;  /* 0x0000000000107947 */ /* 0x000fea0003800000 */
.L_x_127:
[----:B------:R-:W1:Y:S02]  /*9710*/  MUFU.RCP R0, R35 ;  /* 0x0000002300007308 */ /* 0x000e640000001000 */
[----:B-1----:R-:W-:Y:S04]  /*9720*/  FFMA R2, R35, R0, -1 ;  /* 0xbf80000023027423 */ /* 0x002fe80000000000 */
[----:B------:R-:W-:Y:S04]  /*9730*/  FADD.FTZ R5, -R2, -RZ ;  /* 0x800000ff02057221 */ /* 0x000fe80000010100 */
[----:B------:R-:W-:Y:S07]  /*9740*/  FFMA R0, R0, R5, R0 ;  /* 0x0000000500007223 */ /* 0x000fee0000000000 */
.L_x_128:
[----:B------:R-:W-:Y:S05]  /*9750*/  BSYNC.RECONVERGENT B1 ;  /* 0x0000000000017941 */ /* 0x000fea0003800200 */
.L_x_126:
[----:B------:R-:W-:Y:S01]  /*9760*/  VIADD R2, R3, 0x1800000 ;  /* 0x0180000003027836 */ /* 0x000fe20000000000 */
[----:B------:R-:W-:Y:S04]  /*9770*/  BSSY.RECONVERGENT B1, `(.L_x_129) ;  /* 0x000000e000017945 */ /* 0x000fe80003800200 */
[----:B------:R-:W-:Y:S04]  /*9780*/  LOP3.LUT R2, R2, 0x7f800000, RZ, 0xc0, !PT ;  /* 0x7f80000002027812 */ /* 0x000fe800078ec0ff */
[----:B------:R-:W-:Y:S11]  /*9790*/  ISETP.GT.U32.AND P0, PT, R2, 0x1ffffff, PT ;  /* 0x01ffffff0200780c */ /* 0x000ff60003f04070 */
[----:B------:R-:W-:Y:S02]  /*97a0*/  @!UPT UIADD3 URZ, UPT, UPT, URZ, URZ, URZ ;  /* 0x000000fffffff290 */ /* 0x000fe4000fffe0ff */
[----:B------:R-:W-:Y:S05]  /*97b0*/  @P0 BRA `(.L_x_130) ;  /* 0x0000000000140947 */ /* 0x000fea0003800000 */
[----:B------:R-:W-:Y:S02]  /*97c0*/  MOV R101, R3 ;  /* 0x0000000300657202 */ /* 0x000fe40000000f00 */
[----:B------:R-:W-:Y:S02]  /*97d0*/  MOV R102, 0x97f0 ;  /* 0x000097f000667802 */ /* 0x000fe40000000f00 */
[----:B------:R-:W-:Y:S05]  /*97e0*/  CALL.REL.NOINC `($__internal_3_$__cuda_sm20_rcp_rn_f32_slowpath) ;  /* 0x0000005000f87944 */ /* 0x000fea0003c00000 */
[----:B------:R-:W-:Y:S01]  /*97f0*/  MOV R2, R64 ;  /* 0x0000004000027202 */ /* 0x000fe20000000f00 */
[----:B------:R-:W-:Y:S05]  /*9800*/  BRA `(.L_x_131) ;  /* 0x0000000000107947 */ /* 0x000fea0003800000 */
.L_x_130:
[----:B------:R-:W1:Y:S02]  /*9810*/  MUFU.RCP R2, R3 ;  /* 0x0000000300027308 */ /* 0x000e640000001000 */
[----:B-1----:R-:W-:Y:S04]  /*9820*/  FFMA R4, R3, R2, -1 ;  /* 0xbf80000003047423 */ /* 0x002fe80000000002 */
[----:B------:R-:W-:Y:S04]  /*9830*/  FADD.FTZ R5, -R4, -RZ ;  /* 0x800000ff04057221 */ /* 0x000fe80000010100 */
[----:B------:R-:W-:Y:S07]  /*9840*/  FFMA R2, R2, R5, R2 ;  /* 0x0000000502027223 */ /* 0x000fee0000000002 */
.L_x_131:
[----:B------:R-:W-:Y:S05]  /*9850*/  BSYNC.RECONVERGENT B1 ;  /* 0x0000000000017941 */ /* 0x000fea0003800200 */
.L_x_129:
        /* <DEDUP_REMOVED lines=11> */
.L_x_133:
[----:B------:R-:W1:Y:S02]  /*9910*/  MUFU.RCP R3, R76 ;  /* 0x0000004c00037308 */ /* 0x000e640000001000 */
[----:B-1----:R-:W-:Y:S04]  /*9920*/  FFMA R4, R76, R3, -1 ;  /* 0xbf8000004c047423 */ /* 0x002fe80000000003 */
[----:B------:R-:W-:Y:S04]  /*9930*/  FADD.FTZ R4, -R4, -RZ ;  /* 0x800000ff04047221 */ /* 0x000fe80000010100 */
[----:B------:R-:W-:Y:S07]  /*9940*/  FFMA R3, R3, R4, R3 ;  /* 0x0000000403037223 */ /* 0x000fee0000000003 */
.L_x_134:
[----:B------:R-:W-:Y:S05]  /*9950*/  BSYNC.RECONVERGENT B1 ;  /* 0x0000000000017941 */ /* 0x000fea0003800200 */
.L_x_132:
        /* <DEDUP_REMOVED lines=11> */
.L_x_136:
[----:B------:R-:W1:Y:S02]  /*9a10*/  MUFU.RCP R4, R61 ;  /* 0x0000003d00047308 */ /* 0x000e640000001000 */
[----:B-1----:R-:W-:Y:S04]  /*9a20*/  FFMA R5, R61, R4, -1 ;  /* 0xbf8000003d057423 */ /* 0x002fe80000000004 */
[----:B------:R-:W-:Y:S04]  /*9a30*/  FADD.FTZ R5, -R5, -RZ ;  /* 0x800000ff05057221 */ /* 0x000fe80000010100 */
[----:B------:R-:W-:Y:S07]  /*9a40*/  FFMA R4, R4, R5, R4 ;  /* 0x0000000504047223 */ /* 0x000fee0000000004 */
.L_x_137:
[----:B------:R-:W-:Y:S05]  /*9a50*/  BSYNC.RECONVERGENT B1 ;  /* 0x0000000000017941 */ /* 0x000fea0003800200 */
.L_x_135:
        /* <DEDUP_REMOVED lines=11> */
.L_x_139:
[----:B------:R-:W1:Y:S02]  /*9b10*/  MUFU.RCP R5, R124 ;  /* 0x0000007c00057308 */ /* 0x000e640000001000 */
[----:B-1----:R-:W-:Y:S04]  /*9b20*/  FFMA R6, R124, R5, -1 ;  /* 0xbf8000007c067423 */ /* 0x002fe80000000005 */
[----:B------:R-:W-:Y:S04]  /*9b30*/  FADD.FTZ R6, -R6, -RZ ;  /* 0x800000ff06067221 */ /* 0x000fe80000010100 */
[----:B------:R-:W-:Y:S07]  /*9b40*/  FFMA R5, R5, R6, R5 ;  /* 0x0000000605057223 */ /* 0x000fee0000000005 */
.L_x_140:
[----:B------:R-:W-:Y:S05]  /*9b50*/  BSYNC.RECONVERGENT B1 ;  /* 0x0000000000017941 */ /* 0x000fea0003800200 */
.L_x_138:
        /* <DEDUP_REMOVED lines=11> */
.L_x_142:
[----:B------:R-:W1:Y:S02]  /*9c10*/  MUFU.RCP R6, R125 ;  /* 0x0000007d00067308 */ /* 0x000e640000001000 */
[----:B-1----:R-:W-:Y:S04]  /*9c20*/  FFMA R7, R125, R6, -1 ;  /* 0xbf8000007d077423 */ /* 0x002fe80000000006 */
[----:B------:R-:W-:Y:S04]  /*9c30*/  FADD.FTZ R7, -R7, -RZ ;  /* 0x800000ff07077221 */ /* 0x000fe80000010100 */
[----:B------:R-:W-:Y:S07]  /*9c40*/  FFMA R6, R6, R7, R6 ;  /* 0x0000000706067223 */ /* 0x000fee0000000006 */
.L_x_143:
[----:B------:R-:W-:Y:S05]  /*9c50*/  BSYNC.RECONVERGENT B1 ;  /* 0x0000000000017941 */ /* 0x000fea0003800200 */
.L_x_141:
        /* <DEDUP_REMOVED lines=11> */
.L_x_145:
[----:B------:R-:W1:Y:S02]  /*9d10*/  MUFU.RCP R7, R62 ;  /* 0x0000003e00077308 */ /* 0x000e640000001000 */
[----:B-1----:R-:W-:Y:S04]  /*9d20*/  FFMA R8, R62, R7, -1 ;  /* 0xbf8000003e087423 */ /* 0x002fe80000000007 */
[----:B------:R-:W-:Y:S04]  /*9d30*/  FADD.FTZ R8, -R8, -RZ ;  /* 0x800000ff08087221 */ /* 0x000fe80000010100 */
[----:B------:R-:W-:Y:S07]  /*9d40*/  FFMA R7, R7, R8, R7 ;  /* 0x0000000807077223 */ /* 0x000fee0000000007 */
.L_x_146:
[----:B------:R-:W-:Y:S05]  /*9d50*/  BSYNC.RECONVERGENT B1 ;  /* 0x0000000000017941 */ /* 0x000fea0003800200 */
.L_x_144:
        /* <DEDUP_REMOVED lines=11> */
.L_x_148:
[----:B------:R-:W1:Y:S02]  /*9e10*/  MUFU.RCP R8, R33 ;  /* 0x0000002100087308 */ /* 0x000e640000001000 */
[----:B-1----:R-:W-:Y:S04]  /*9e20*/  FFMA R9, R33, R8, -1 ;  /* 0xbf80000021097423 */ /* 0x002fe80000000008 */
[----:B------:R-:W-:Y:S04]  /*9e30*/  FADD.FTZ R9, -R9, -RZ ;  /* 0x800000ff09097221 */ /* 0x000fe80000010100 */
[----:B------:R-:W-:Y:S07]  /*9e40*/  FFMA R8, R8, R9, R8 ;  /* 0x0000000908087223 */ /* 0x000fee0000000008 */
.L_x_149:
[----:B------:R-:W-:Y:S05]  /*9e50*/  BSYNC.RECONVERGENT B1 ;  /* 0x0000000000017941 */ /* 0x000fea0003800200 */
.L_x_147:
        /* <DEDUP_REMOVED lines=11> */
.L_x_151:
[----:B------:R-:W1:Y:S02]  /*9f10*/  MUFU.RCP R9, R122 ;  /* 0x0000007a00097308 */ /* 0x000e640000001000 */
[----:B-1----:R-:W-:Y:S04]  /*9f20*/  FFMA R10, R122, R9, -1 ;  /* 0xbf8000007a0a7423 */ /* 0x002fe80000000009 */
[----:B------:R-:W-:Y:S04]  /*9f30*/  FADD.FTZ R10, -R10, -RZ ;  /* 0x800000ff0a0a7221 */ /* 0x000fe80000010100 */
[----:B------:R-:W-:Y:S07]  /*9f40*/  FFMA R9, R9, R10, R9 ;  /* 0x0000000a09097223 */ /* 0x000fee0000000009 */
.L_x_152:
[----:B------:R-:W-:Y:S05]  /*9f50*/  BSYNC.RECONVERGENT B1 ;  /* 0x0000000000017941 */ /* 0x000fea0003800200 */
.L_x_150:
        /* <DEDUP_REMOVED lines=11> */
.L_x_154:
[----:B------:R-:W1:Y:S02]  /*a010*/  MUFU.RCP R10, R123 ;  /* 0x0000007b000a7308 */ /* 0x000e640000001000 */
[----:B-1----:R-:W-:Y:S04]  /*a020*/  FFMA R11, R123, R10, -1 ;  /* 0xbf8000007b0b7423 */ /* 0x002fe8000000000a */
[----:B------:R-:W-:Y:S04]  /*a030*/  FADD.FTZ R11, -R11, -RZ ;  /* 0x800000ff0b0b7221 */ /* 0x000fe80000010100 */
[----:B------:R-:W-:Y:S07]  /*a040*/  FFMA R10, R10, R11, R10 ;  /* 0x0000000b0a0a7223 */ /* 0x000fee000000000a */
.L_x_155:
[----:B------:R-:W-:Y:S05]  /*a050*/  BSYNC.RECONVERGENT B1 ;  /* 0x0000000000017941 */ /* 0x000fea0003800200 */
.L_x_153:
        /* <DEDUP_REMOVED lines=11> */
.L_x_157:
[----:B------:R-:W1:Y:S02]  /*a110*/  MUFU.RCP R11, R58 ;  /* 0x0000003a000b7308 */ /* 0x000e640000001000 */
[----:B-1----:R-:W-:Y:S04]  /*a120*/  FFMA R12, R58, R11, -1 ;  /* 0xbf8000003a0c7423 */ /* 0x002fe8000000000b */
[----:B------:R-:W-:Y:S04]  /*a130*/  FADD.FTZ R12, -R12, -RZ ;  /* 0x800000ff0c0c7221 */ /* 0x000fe80000010100 */
[----:B------:R-:W-:Y:S07]  /*a140*/  FFMA R11, R11, R12, R11 ;  /* 0x0000000c0b0b7223 */ /* 0x000fee000000000b */
.L_x_158:
[----:B------:R-:W-:Y:S05]  /*a150*/  BSYNC.RECONVERGENT B1 ;  /* 0x0000000000017941 */ /* 0x000fea0003800200 */
.L_x_156:
        /* <DEDUP_REMOVED lines=11> */
.L_x_160:
[----:B------:R-:W1:Y:S02]  /*a210*/  MUFU.RCP R12, R57 ;  /* 0x00000039000c7308 */ /* 0x000e640000001000 */
[----:B-1----:R-:W-:Y:S04]  /*a220*/  FFMA R13, R57, R12, -1 ;  /* 0xbf800000390d7423 */ /* 0x002fe8000000000c */
[----:B------:R-:W-:Y:S04]  /*a230*/  FADD.FTZ R13, -R13, -RZ ;  /* 0x800000ff0d0d7221 */ /* 0x000fe80000010100 */
[----:B------:R-:W-:Y:S07]  /*a240*/  FFMA R12, R12, R13, R12 ;  /* 0x0000000d0c0c7223 */ /* 0x000fee000000000c */
.L_x_161:
[----:B------:R-:W-:Y:S05]  /*a250*/  BSYNC.RECONVERGENT B1 ;  /* 0x0000000000017941 */ /* 0x000fea0003800200 */
.L_x_159:
        /* <DEDUP_REMOVED lines=11> */
.L_x_163:
[----:B------:R-:W1:Y:S02]  /*a310*/  MUFU.RCP R13, R118 ;  /* 0x00000076000d7308 */ /* 0x000e640000001000 */
[----:B-1----:R-:W-:Y:S04]  /*a320*/  FFMA R14, R118, R13, -1 ;  /* 0xbf800000760e7423 */ /* 0x002fe8000000000d */
[----:B------:R-:W-:Y:S04]  /*a330*/  FADD.FTZ R14, -R14, -RZ ;  /* 0x800000ff0e0e7221 */ /* 0x000fe80000010100 */
[----:B------:R-:W-:Y:S07]  /*a340*/  FFMA R13, R13, R14, R13 ;  /* 0x0000000e0d0d7223 */ /* 0x000fee000000000d */
.L_x_164:
[----:B------:R-:W-:Y:S05]  /*a350*/  BSYNC.RECONVERGENT B1 ;  /* 0x0000000000017941 */ /* 0x000fea0003800200 */
.L_x_162:
        /* <DEDUP_REMOVED lines=11> */
.L_x_166:
[----:B------:R-:W1:Y:S02]  /*a410*/  MUFU.RCP R14, R121 ;  /* 0x00000079000e7308 */ /* 0x000e640000001000 */
[----:B-1----:R-:W-:Y:S04]  /*a420*/  FFMA R15, R121, R14, -1 ;  /* 0xbf800000790f7423 */ /* 0x002fe8000000000e */
[----:B------:R-:W-:Y:S04]  /*a430*/  FADD.FTZ R15, -R15, -RZ ;  /* 0x800000ff0f0f7221 */ /* 0x000fe80000010100 */
[----:B------:R-:W-:Y:S07]  /*a440*/  FFMA R14, R14, R15, R14 ;  /* 0x0000000f0e0e7223 */ /* 0x000fee000000000e */
.L_x_167:
[----:B------:R-:W-:Y:S05]  /*a450*/  BSYNC.RECONVERGENT B1 ;  /* 0x0000000000017941 */ /* 0x000fea0003800200 */
.L_x_165:
        /* <DEDUP_REMOVED lines=11> */
.L_x_169:
[----:B------:R-:W1:Y:S02]  /*a510*/  MUFU.RCP R15, R88 ;  /* 0x00000058000f7308 */ /* 0x000e640000001000 */
[----:B-1----:R-:W-:Y:S04]  /*a520*/  FFMA R16, R88, R15, -1 ;  /* 0xbf80000058107423 */ /* 0x002fe8000000000f */
[----:B------:R-:W-:Y:S04]  /*a530*/  FADD.FTZ R16, -R16, -RZ ;  /* 0x800000ff10107221 */ /* 0x000fe80000010100 */
[----:B------:R-:W-:Y:S07]  /*a540*/  FFMA R15, R15, R16, R15 ;  /* 0x000000100f0f7223 */ /* 0x000fee000000000f */
.L_x_170:
[----:B------:R-:W-:Y:S05]  /*a550*/  BSYNC.RECONVERGENT B1 ;  /* 0x0000000000017941 */ /* 0x000fea0003800200 */
.L_x_168:
        /* <DEDUP_REMOVED lines=11> */
.L_x_172:
[----:B------:R-:W1:Y:S02]  /*a610*/  MUFU.RCP R16, R119 ;  /* 0x0000007700107308 */ /* 0x000e640000001000 */
[----:B-1----:R-:W-:Y:S04]  /*a620*/  FFMA R17, R119, R16, -1 ;  /* 0xbf80000077117423 */ /* 0x002fe80000000010 */
[----:B------:R-:W-:Y:S04]  /*a630*/  FADD.FTZ R17, -R17, -RZ ;  /* 0x800000ff11117221 */ /* 0x000fe80000010100 */
[----:B------:R-:W-:Y:S07]  /*a640*/  FFMA R16, R16, R17, R16 ;  /* 0x0000001110107223 */ /* 0x000fee0000000010 */
.L_x_173:
[----:B------:R-:W-:Y:S05]  /*a650*/  BSYNC.RECONVERGENT B1 ;  /* 0x0000000000017941 */ /* 0x000fea0003800200 */
.L_x_171:
        /* <DEDUP_REMOVED lines=11> */
.L_x_175:
[----:B------:R-:W1:Y:S02]  /*a710*/  MUFU.RCP R17, R42 ;  /* 0x0000002a00117308 */ /* 0x000e640000001000 */
[----:B-1----:R-:W-:Y:S04]  /*a720*/  FFMA R18, R42, R17, -1 ;  /* 0xbf8000002a127423 */ /* 0x002fe80000000011 */
[----:B------:R-:W-:Y:S04]  /*a730*/  FADD.FTZ R18, -R18, -RZ ;  /* 0x800000ff12127221 */ /* 0x000fe80000010100 */
[----:B------:R-:W-:Y:S07]  /*a740*/  FFMA R17, R17, R18, R17 ;  /* 0x0000001211117223 */ /* 0x000fee0000000011 */
.L_x_176:
[----:B------:R-:W-:Y:S05]  /*a750*/  BSYNC.RECONVERGENT B1 ;  /* 0x0000000000017941 */ /* 0x000fea0003800200 */
.L_x_174:
        /* <DEDUP_REMOVED lines=11> */
.L_x_178:
[----:B------:R-:W1:Y:S02]  /*a810*/  MUFU.RCP R18, R53 ;  /* 0x0000003500127308 */ /* 0x000e640000001000 */
[----:B-1----:R-:W-:Y:S04]  /*a820*/  FFMA R19, R53, R18, -1 ;  /* 0xbf80000035137423 */ /* 0x002fe80000000012 */
[----:B------:R-:W-:Y:S04]  /*a830*/  FADD.FTZ R19, -R19, -RZ ;  /* 0x800000ff13137221 */ /* 0x000fe80000010100 */
[----:B------:R-:W-:Y:S07]  /*a840*/  FFMA R18, R18, R19, R18 ;  /* 0x0000001312127223 */ /* 0x000fee0000000012 */
.L_x_179:
[----:B------:R-:W-:Y:S05]  /*a850*/  BSYNC.RECONVERGENT B1 ;  /* 0x0000000000017941 */ /* 0x000fea0003800200 */
.L_x_177:
        /* <DEDUP_REMOVED lines=11> */
.L_x_181:
[----:B------:R-:W1:Y:S02]  /*a910*/  MUFU.RCP R19, R120 ;  /* 0x0000007800137308 */ /* 0x000e640000001000 */
[----:B-1----:R-:W-:Y:S04]  /*a920*/  FFMA R20, R120, R19, -1 ;  /* 0xbf80000078147423 */ /* 0x002fe80000000013 */
[----:B------:R-:W-:Y:S04]  /*a930*/  FADD.FTZ R20, -R20, -RZ ;  /* 0x800000ff14147221 */ /* 0x000fe80000010100 */
[----:B------:R-:W-:Y:S07]  /*a940*/  FFMA R19, R19, R20, R19 ;  /* 0x0000001413137223 */ /* 0x000fee0000000013 */
.L_x_182:
[----:B------:R-:W-:Y:S05]  /*a950*/  BSYNC.RECONVERGENT B1 ;  /* 0x0000000000017941 */ /* 0x000fea0003800200 */
.L_x_180:
        /* <DEDUP_REMOVED lines=11> */
.L_x_184:
[----:B------:R-:W1:Y:S02]  /*aa10*/  MUFU.RCP R20, R91 ;  /* 0x0000005b00147308 */ /* 0x000e640000001000 */
[----:B-1----:R-:W-:Y:S04]  /*aa20*/  FFMA R21, R91, R20, -1 ;  /* 0xbf8000005b157423 */ /* 0x002fe80000000014 */
[----:B------:R-:W-:Y:S04]  /*aa30*/  FADD.FTZ R21, -R21, -RZ ;  /* 0x800000ff15157221 */ /* 0x000fe80000010100 */
[----:B------:R-:W-:Y:S07]  /*aa40*/  FFMA R20, R20, R21, R20 ;  /* 0x0000001514147223 */ /* 0x000fee0000000014 */
.L_x_185:
[----:B------:R-:W-:Y:S05]  /*aa50*/  BSYNC.RECONVERGENT B1 ;  /* 0x0000000000017941 */ /* 0x000fea0003800200 */
.L_x_183:
        /* <DEDUP_REMOVED lines=11> */
.L_x_187:
[----:B------:R-:W1:Y:S02]  /*ab10*/  MUFU.RCP R21, R38 ;  /* 0x0000002600157308 */ /* 0x000e640000001000 */
[----:B-1----:R-:W-:Y:S04]  /*ab20*/  FFMA R22, R38, R21, -1 ;  /* 0xbf80000026167423 */ /* 0x002fe80000000015 */
[----:B------:R-:W-:Y:S04]  /*ab30*/  FADD.FTZ R22, -R22, -RZ ;  /* 0x800000ff16167221 */ /* 0x000fe80000010100 */
[----:B------:R-:W-:Y:S07]  /*ab40*/  FFMA R21, R21, R22, R21 ;  /* 0x0000001615157223 */ /* 0x000fee0000000015 */
.L_x_188:
[----:B------:R-:W-:Y:S05]  /*ab50*/  BSYNC.RECONVERGENT B1 ;  /* 0x0000000000017941 */ /* 0x000fea0003800200 */
.L_x_186:
        /* <DEDUP_REMOVED lines=11> */
.L_x_190:
[----:B------:R-:W1:Y:S02]  /*ac10*/  MUFU.RCP R22, R31 ;  /* 0x0000001f00167308 */ /* 0x000e640000001000 */
[----:B-1----:R-:W-:Y:S04]  /*ac20*/  FFMA R23, R31, R22, -1 ;  /* 0xbf8000001f177423 */ /* 0x002fe80000000016 */
[----:B------:R-:W-:Y:S04]  /*ac30*/  FADD.FTZ R23, -R23, -RZ ;  /* 0x800000ff17177221 */ /* 0x000fe80000010100 */
[----:B------:R-:W-:Y:S07]  /*ac40*/  FFMA R22, R22, R23, R22 ;  /* 0x0000001716167223 */ /* 0x000fee0000000016 */
.L_x_191:
[----:B------:R-:W-:Y:S05]  /*ac50*/  BSYNC.RECONVERGENT B1 ;  /* 0x0000000000017941 */ /* 0x000fea0003800200 */
.L_x_189:
        /* <DEDUP_REMOVED lines=11> */
.L_x_193:
[----:B------:R-:W1:Y:S02]  /*ad10*/  MUFU.RCP R23, R98 ;  /* 0x0000006200177308 */ /* 0x000e640000001000 */
[----:B-1----:R-:W-:Y:S04]  /*ad20*/  FFMA R24, R98, R23, -1 ;  /* 0xbf80000062187423 */ /* 0x002fe80000000017 */
[----:B------:R-:W-:Y:S04]  /*ad30*/  FADD.FTZ R24, -R24, -RZ ;  /* 0x800000ff18187221 */ /* 0x000fe80000010100 */
[----:B------:R-:W-:Y:S07]  /*ad40*/  FFMA R23, R23, R24, R23 ;  /* 0x0000001817177223 */ /* 0x000fee0000000017 */
.L_x_194:
[----:B------:R-:W-:Y:S05]  /*ad50*/  BSYNC.RECONVERGENT B1 ;  /* 0x0000000000017941 */ /* 0x000fea0003800200 */
.L_x_192:
        /* <DEDUP_REMOVED lines=11> */
.L_x_196:
[----:B------:R-:W1:Y:S02]  /*ae10*/  MUFU.RCP R24, R89 ;  /* 0x0000005900187308 */ /* 0x000e640000001000 */
[----:B-1----:R-:W-:Y:S04]  /*ae20*/  FFMA R25, R89, R24, -1 ;  /* 0xbf80000059197423 */ /* 0x002fe80000000018 */
[----:B------:R-:W-:Y:S04]  /*ae30*/  FADD.FTZ R25, -R25, -RZ ;  /* 0x800000ff19197221 */ /* 0x000fe80000010100 */
[----:B------:R-:W-:Y:S07]  /*ae40*/  FFMA R24, R24, R25, R24 ;  /* 0x0000001918187223 */ /* 0x000fee0000000018 */
.L_x_197:
[----:B------:R-:W-:Y:S05]  /*ae50*/  BSYNC.RECONVERGENT B1 ;  /* 0x0000000000017941 */ /* 0x000fea0003800200 */
.L_x_195:
        /* <DEDUP_REMOVED lines=11> */
.L_x_199:
[----:B------:R-:W1:Y:S02]  /*af10*/  MUFU.RCP R25, R34 ;  /* 0x0000002200197308 */ /* 0x000e640000001000 */
[----:B-1----:R-:W-:Y:S04]  /*af20*/  FFMA R26, R34, R25, -1 ;  /* 0xbf800000221a7423 */ /* 0x002fe80000000019 */
[----:B------:R-:W-:Y:S04]  /*af30*/  FADD.FTZ R26, -R26, -RZ ;  /* 0x800000ff1a1a7221 */ /* 0x000fe80000010100 */
[----:B------:R-:W-:Y:S07]  /*af40*/  FFMA R25, R25, R26, R25 ;  /* 0x0000001a19197223 */ /* 0x000fee0000000019 */
.L_x_200:
[----:B------:R-:W-:Y:S05]  /*af50*/  BSYNC.RECONVERGENT B1 ;  /* 0x0000000000017941 */ /* 0x000fea0003800200 */
.L_x_198:
        /* <DEDUP_REMOVED lines=11> */
.L_x_202:
[----:B------:R-:W1:Y:S02]  /*b010*/  MUFU.RCP R26, R43 ;  /* 0x0000002b001a7308 */ /* 0x000e640000001000 */
[----:B-1----:R-:W-:Y:S04]  /*b020*/  FFMA R27, R43, R26, -1 ;  /* 0xbf8000002b1b7423 */ /* 0x002fe8000000001a */
[----:B------:R-:W-:Y:S04]  /*b030*/  FADD.FTZ R27, -R27, -RZ ;  /* 0x800000ff1b1b7221 */ /* 0x000fe80000010100 */
[----:B------:R-:W-:Y:S07]  /*b040*/  FFMA R26, R26, R27, R26 ;  /* 0x0000001b1a1a7223 */ /* 0x000fee000000001a */
.L_x_203:
[----:B------:R-:W-:Y:S05]  /*b050*/  BSYNC.RECONVERGENT B1 ;  /* 0x0000000000017941 */ /* 0x000fea0003800200 */
.L_x_201:
        /* <DEDUP_REMOVED lines=11> */
.L_x_205:
[----:B------:R-:W1:Y:S02]  /*b110*/  MUFU.RCP R27, R86 ;  /* 0x00000056001b7308 */ /* 0x000e640000001000 */
[----:B-1----:R-:W-:Y:S04]  /*b120*/  FFMA R28, R86, R27, -1 ;  /* 0xbf800000561c7423 */ /* 0x002fe8000000001b */
[----:B------:R-:W-:Y:S04]  /*b130*/  FADD.FTZ R28, -R28, -RZ ;  /* 0x800000ff1c1c7221 */ /* 0x000fe80000010100 */
[----:B------:R-:W-:Y:S07]  /*b140*/  FFMA R27, R27, R28, R27 ;  /* 0x0000001c1b1b7223 */ /* 0x000fee000000001b */
.L_x_206:
[----:B------:R-:W-:Y:S05]  /*b150*/  BSYNC.RECONVERGENT B1 ;  /* 0x0000000000017941 */ /* 0x000fea0003800200 */
.L_x_204:
        /* <DEDUP_REMOVED lines=11> */
.L_x_208:
[----:B------:R-:W1:Y:S02]  /*b210*/  MUFU.RCP R28, R87 ;  /* 0x00000057001c7308 */ /* 0x000e640000001000 */
[----:B-1----:R-:W-:Y:S04]  /*b220*/  FFMA R29, R87, R28, -1 ;  /* 0xbf800000571d7423 */ /* 0x002fe8000000001c */
[----:B------:R-:W-:Y:S04]  /*b230*/  FADD.FTZ R29, -R29, -RZ ;  /* 0x800000ff1d1d7221 */ /* 0x000fe80000010100 */
[----:B------:R-:W-:Y:S07]  /*b240*/  FFMA R28, R28, R29, R28 ;  /* 0x0000001d1c1c7223 */ /* 0x000fee000000001c */
.L_x_209:
[----:B------:R-:W-:Y:S05]  /*b250*/  BSYNC.RECONVERGENT B1 ;  /* 0x0000000000017941 */ /* 0x000fea0003800200 */
.L_x_207:
        /* <DEDUP_REMOVED lines=11> */
.L_x_211:
[----:B------:R-:W1:Y:S02]  /*b310*/  MUFU.RCP R29, R84 ;  /* 0x00000054001d7308 */ /* 0x000e640000001000 */
[----:B-1----:R-:W-:Y:S04]  /*b320*/  FFMA R30, R84, R29, -1 ;  /* 0xbf800000541e7423 */ /* 0x002fe8000000001d */
[----:B------:R-:W-:Y:S04]  /*b330*/  FADD.FTZ R30, -R30, -RZ ;  /* 0x800000ff1e1e7221 */ /* 0x000fe80000010100 */
[----:B------:R-:W-:Y:S07]  /*b340*/  FFMA R29, R29, R30, R29 ;  /* 0x0000001e1d1d7223 */ /* 0x000fee000000001d */
.L_x_212:
[----:B------:R-:W-:Y:S05]  /*b350*/  BSYNC.RECONVERGENT B1 ;  /* 0x0000000000017941 */ /* 0x000fea0003800200 */
.L_x_210:
        /* <DEDUP_REMOVED lines=11> */
.L_x_214:
[----:B------:R-:W1:Y:S02]  /*b410*/  MUFU.RCP R30, R85 ;  /* 0x00000055001e7308 */ /* 0x000e640000001000 */
[----:B-1----:R-:W-:Y:S04]  /*b420*/  FFMA R31, R85, R30, -1 ;  /* 0xbf800000551f7423 */ /* 0x002fe8000000001e */
[----:B------:R-:W-:Y:S04]  /*b430*/  FADD.FTZ R31, -R31, -RZ ;  /* 0x800000ff1f1f7221 */ /* 0x000fe80000010100 */
[----:B------:R-:W-:Y:S07]  /*b440*/  FFMA R30, R30, R31, R30 ;  /* 0x0000001f1e1e7223 */ /* 0x000fee000000001e */
.L_x_215:
[----:B------:R-:W-:Y:S05]  /*b450*/  BSYNC.RECONVERGENT B1 ;  /* 0x0000000000017941 */ /* 0x000fea0003800200 */
.L_x_213:
        /* <DEDUP_REMOVED lines=11> */
.L_x_217:
[----:B------:R-:W1:Y:S02]  /*b510*/  MUFU.RCP R31, R32 ;  /* 0x00000020001f7308 */ /* 0x000e640000001000 */
[----:B-1----:R-:W-:Y:S04]  /*b520*/  FFMA R33, R32, R31, -1 ;  /* 0xbf80000020217423 */ /* 0x002fe8000000001f */
[----:B------:R-:W-:Y:S04]  /*b530*/  FADD.FTZ R34, -R33, -RZ ;  /* 0x800000ff21227221 */ /* 0x000fe80000010100 */
[----:B------:R-:W-:Y:S07]  /*b540*/  FFMA R31, R31, R34, R31 ;  /* 0x000000221f1f7223 */ /* 0x000fee000000001f */
.L_x_218:
[----:B------:R-:W-:Y:S05]  /*b550*/  BSYNC.RECONVERGENT B1 ;  /* 0x0000000000017941 */ /* 0x000fea0003800200 */
.L_x_216:
        /* <DEDUP_REMOVED lines=11> */
.L_x_220:
[----:B------:R-:W1:Y:S02]  /*b610*/  MUFU.RCP R32, R39 ;  /* 0x0000002700207308 */ /* 0x000e640000001000 */
[----:B-1----:R-:W-:Y:S04]  /*b620*/  FFMA R33, R39, R32, -1 ;  /* 0xbf80000027217423 */ /* 0x002fe80000000020 */
[----:B------:R-:W-:Y:S04]  /*b630*/  FADD.FTZ R33, -R33, -RZ ;  /* 0x800000ff21217221 */ /* 0x000fe80000010100 */
[----:B------:R-:W-:Y:S07]  /*b640*/  FFMA R32, R32, R33, R32 ;  /* 0x0000002120207223 */ /* 0x000fee0000000020 */
.L_x_221:
[----:B------:R-:W-:Y:S05]  /*b650*/  BSYNC.RECONVERGENT B1 ;  /* 0x0000000000017941 */ /* 0x000fea0003800200 */
.L_x_219:
        /* <DEDUP_REMOVED lines=11> */
.L_x_223:
[----:B------:R-:W1:Y:S02]  /*b710*/  MUFU.RCP R33, R96 ;  /* 0x0000006000217308 */ /* 0x000e640000001000 */
[----:B-1----:R-:W-:Y:S04]  /*b720*/  FFMA R34, R96, R33, -1 ;  /* 0xbf80000060227423 */ /* 0x002fe80000000021 */
[----:B------:R-:W-:Y:S04]  /*b730*/  FADD.FTZ R34, -R34, -RZ ;  /* 0x800000ff22227221 */ /* 0x000fe80000010100 */
[----:B------:R-:W-:Y:S07]  /*b740*/  FFMA R33, R33, R34, R33 ;  /* 0x0000002221217223 */ /* 0x000fee0000000021 */
.L_x_224:
[----:B------:R-:W-:Y:S05]  /*b750*/  BSYNC.RECONVERGENT B1 ;  /* 0x0000000000017941 */ /* 0x000fea0003800200 */
.L_x_222:
        /* <DEDUP_REMOVED lines=11> */
.L_x_226:
[----:B------:R-:W1:Y:S02]  /*b810*/  MUFU.RCP R34, R83 ;  /* 0x0000005300227308 */ /* 0x000e640000001000 */
[----:B-1----:R-:W-:Y:S04]  /*b820*/  FFMA R35, R83, R34, -1 ;  /* 0xbf80000053237423 */ /* 0x002fe80000000022 */
[----:B------:R-:W-:Y:S04]  /*b830*/  FADD.FTZ R35, -R35, -RZ ;  /* 0x800000ff23237221 */ /* 0x000fe80000010100 */
[----:B------:R-:W-:Y:S07]  /*b840*/  FFMA R34, R34, R35, R34 ;  /* 0x0000002322227223 */ /* 0x000fee0000000022 */
.L_x_227:
[----:B------:R-:W-:Y:S05]  /*b850*/  BSYNC.RECONVERGENT B1 ;  /* 0x0000000000017941 */ /* 0x000fea0003800200 */
.L_x_225:
        /* <DEDUP_REMOVED lines=11> */
.L_x_229:
[----:B------:R-:W1:Y:S02]  /*b910*/  MUFU.RCP R35, R36 ;  /* 0x0000002400237308 */ /* 0x000e640000001000 */
[----:B-1----:R-:W-:Y:S04]  /*b920*/  FFMA R38, R36, R35, -1 ;  /* 0xbf80000024267423 */ /* 0x002fe80000000023 */
[----:B------:R-:W-:Y:S04]  /*b930*/  FADD.FTZ R38, -R38, -RZ ;  /* 0x800000ff26267221 */ /* 0x000fe80000010100 */
[----:B------:R-:W-:Y:S07]  /*b940*/  FFMA R35, R35, R38, R35 ;  /* 0x0000002623237223 */ /* 0x000fee0000000023 */
.L_x_230:
[----:B------:R-:W-:Y:S05]  /*b950*/  BSYNC.RECONVERGENT B1 ;  /* 0x0000000000017941 */ /* 0x000fea0003800200 */
.L_x_228:
        /* <DEDUP_REMOVED lines=11> */
.L_x_232:
[----:B------:R-:W1:Y:S02]  /*ba10*/  MUFU.RCP R36, R37 ;  /* 0x0000002500247308 */ /* 0x000e640000001000 */
[----:B-1----:R-:W-:Y:S04]  /*ba20*/  FFMA R38, R37, R36, -1 ;  /* 0xbf80000025267423 */ /* 0x002fe80000000024 */
[----:B------:R-:W-:Y:S04]  /*ba30*/  FADD.FTZ R39, -R38, -RZ ;  /* 0x800000ff26277221 */ /* 0x000fe80000010100 */
[----:B------:R-:W-:Y:S07]  /*ba40*/  FFMA R36, R36, R39, R36 ;  /* 0x0000002724247223 */ /* 0x000fee0000000024 */
.L_x_233:
[----:B------:R-:W-:Y:S05]  /*ba50*/  BSYNC.RECONVERGENT B1 ;  /* 0x0000000000017941 */ /* 0x000fea0003800200 */
.L_x_231:
        /* <DEDUP_REMOVED lines=11> */
.L_x_235:
[----:B------:R-:W1:Y:S02]  /*bb10*/  MUFU.RCP R37, R94 ;  /* 0x0000005e00257308 */ /* 0x000e640000001000 */
[----:B-1----:R-:W-:Y:S04]  /*bb20*/  FFMA R38, R94, R37, -1 ;  /* 0xbf8000005e267423 */ /* 0x002fe80000000025 */
[----:B------:R-:W-:Y:S04]  /*bb30*/  FADD.FTZ R38, -R38, -RZ ;  /* 0x800000ff26267221 */ /* 0x000fe80000010100 */
[----:B------:R-:W-:Y:S07]  /*bb40*/  FFMA R37, R37, R38, R37 ;  /* 0x0000002625257223 */ /* 0x000fee0000000025 */
.L_x_236:
[----:B------:R-:W-:Y:S05]  /*bb50*/  BSYNC.RECONVERGENT B1 ;  /* 0x0000000000017941 */ /* 0x000fea0003800200 */
.L_x_234:
        /* <DEDUP_REMOVED lines=11> */
.L_x_238:
[----:B------:R-:W1:Y:S02]  /*bc10*/  MUFU.RCP R38, R81 ;  /* 0x0000005100267308 */ /* 0x000e640000001000 */
[----:B-1----:R-:W-:Y:S04]  /*bc20*/  FFMA R39, R81, R38, -1 ;  /* 0xbf80000051277423 */ /* 0x002fe80000000026 */
[----:B------:R-:W-:Y:S04]  /*bc30*/  FADD.FTZ R39, -R39, -RZ ;  /* 0x800000ff27277221 */ /* 0x000fe80000010100 */
[----:B------:R-:W-:Y:S07]  /*bc40*/  FFMA R38, R38, R39, R38 ;  /* 0x0000002726267223 */ /* 0x000fee0000000026 */
.L_x_239:
[----:B------:R-:W-:Y:S05]  /*bc50*/  BSYNC.RECONVERGENT B1 ;  /* 0x0000000000017941 */ /* 0x000fea0003800200 */
.L_x_237:
        /* <DEDUP_REMOVED lines=11> */
.L_x_241:
[----:B------:R-:W1:Y:S02]  /*bd10*/  MUFU.RCP R39, R40 ;  /* 0x0000002800277308 */ /* 0x000e640000001000 */
[----:B-1----:R-:W-:Y:S04]  /*bd20*/  FFMA R42, R40, R39, -1 ;  /* 0xbf800000282a7423 */ /* 0x002fe80000000027 */
[----:B------:R-:W-:Y:S04]  /*bd30*/  FADD.FTZ R42, -R42, -RZ ;  /* 0x800000ff2a2a7221 */ /* 0x000fe80000010100 */
[----:B------:R-:W-:Y:S07]  /*bd40*/  FFMA R39, R39, R42, R39 ;  /* 0x0000002a27277223 */ /* 0x000fee0000000027 */
.L_x_242:
[----:B------:R-:W-:Y:S05]  /*bd50*/  BSYNC.RECONVERGENT B1 ;  /* 0x0000000000017941 */ /* 0x000fea0003800200 */
.L_x_240:
        /* <DEDUP_REMOVED lines=11> */
.L_x_244:
[----:B------:R-:W1:Y:S02]  /*be10*/  MUFU.RCP R40, R41 ;  /* 0x0000002900287308 */ /* 0x000e640000001000 */
[----:B-1----:R-:W-:Y:S04]  /*be20*/  FFMA R42, R41, R40, -1 ;  /* 0xbf800000292a7423 */ /* 0x002fe80000000028 */
[----:B------:R-:W-:Y:S04]  /*be30*/  FADD.FTZ R43, -R42, -RZ ;  /* 0x800000ff2a2b7221 */ /* 0x000fe80000010100 */
[----:B------:R-:W-:Y:S07]  /*be40*/  FFMA R40, R40, R43, R40 ;  /* 0x0000002b28287223 */ /* 0x000fee0000000028 */
.L_x_245:
[----:B------:R-:W-:Y:S05]  /*be50*/  BSYNC.RECONVERGENT B1 ;  /* 0x0000000000017941 */ /* 0x000fea0003800200 */
.L_x_243:
        /* <DEDUP_REMOVED lines=11> */
.L_x_247:
[----:B------:R-:W1:Y:S02]  /*bf10*/  MUFU.RCP R41, R82 ;  /* 0x0000005200297308 */ /* 0x000e640000001000 */
[----:B-1----:R-:W-:Y:S04]  /*bf20*/  FFMA R42, R82, R41, -1 ;  /* 0xbf800000522a7423 */ /* 0x002fe80000000029 */
[----:B------:R-:W-:Y:S04]  /*bf30*/  FADD.FTZ R42, -R42, -RZ ;  /* 0x800000ff2a2a7221 */ /* 0x000fe80000010100 */
[----:B------:R-:W-:Y:S07]  /*bf40*/  FFMA R41, R41, R42, R41 ;  /* 0x0000002a29297223 */ /* 0x000fee0000000029 */
.L_x_248:
[----:B------:R-:W-:Y:S05]  /*bf50*/  BSYNC.RECONVERGENT B1 ;  /* 0x0000000000017941 */ /* 0x000fea0003800200 */
.L_x_246:
        /* <DEDUP_REMOVED lines=11> */
.L_x_250:
[----:B------:R-:W1:Y:S02]  /*c010*/  MUFU.RCP R42, R79 ;  /* 0x0000004f002a7308 */ /* 0x000e640000001000 */
[----:B-1----:R-:W-:Y:S04]  /*c020*/  FFMA R43, R79, R42, -1 ;  /* 0xbf8000004f2b7423 */ /* 0x002fe8000000002a */
[----:B------:R-:W-:Y:S04]  /*c030*/  FADD.FTZ R43, -R43, -RZ ;  /* 0x800000ff2b2b7221 */ /* 0x000fe80000010100 */
[----:B------:R-:W-:Y:S07]  /*c040*/  FFMA R42, R42, R43, R42 ;  /* 0x0000002b2a2a7223 */ /* 0x000fee000000002a */
.L_x_251:
[----:B------:R-:W-:Y:S05]  /*c050*/  BSYNC.RECONVERGENT B1 ;  /* 0x0000000000017941 */ /* 0x000fea0003800200 */
.L_x_249:
        /* <DEDUP_REMOVED lines=11> */
.L_x_253:
[----:B------:R-:W1:Y:S02]  /*c110*/  MUFU.RCP R43, R80 ;  /* 0x00000050002b7308 */ /* 0x000e640000001000 */
[----:B-1----:R-:W-:Y:S04]  /*c120*/  FFMA R44, R80, R43, -1 ;  /* 0xbf800000502c7423 */ /* 0x002fe8000000002b */
[----:B------:R-:W-:Y:S04]  /*c130*/  FADD.FTZ R44, -R44, -RZ ;  /* 0x800000ff2c2c7221 */ /* 0x000fe80000010100 */
[----:B------:R-:W-:Y:S07]  /*c140*/  FFMA R43, R43, R44, R43 ;  /* 0x0000002c2b2b7223 */ /* 0x000fee000000002b */
.L_x_254:
[----:B------:R-:W-:Y:S05]  /*c150*/  BSYNC.RECONVERGENT B1 ;  /* 0x0000000000017941 */ /* 0x000fea0003800200 */
.L_x_252:
        /* <DEDUP_REMOVED lines=11> */
.L_x_256:
[----:B------:R-:W1:Y:S02]  /*c210*/  MUFU.RCP R44, R77 ;  /* 0x0000004d002c7308 */ /* 0x000e640000001000 */
[----:B-1----:R-:W-:Y:S04]  /*c220*/  FFMA R45, R77, R44, -1 ;  /* 0xbf8000004d2d7423 */ /* 0x002fe8000000002c */
[----:B------:R-:W-:Y:S04]  /*c230*/  FADD.FTZ R45, -R45, -RZ ;  /* 0x800000ff2d2d7221 */ /* 0x000fe80000010100 */
[----:B------:R-:W-:Y:S07]  /*c240*/  FFMA R44, R44, R45, R44 ;  /* 0x0000002d2c2c7223 */ /* 0x000fee000000002c */
.L_x_257:
[----:B------:R-:W-:Y:S05]  /*c250*/  BSYNC.RECONVERGENT B1 ;  /* 0x0000000000017941 */ /* 0x000fea0003800200 */
.L_x_255:
        /* <DEDUP_REMOVED lines=11> */
.L_x_259:
[----:B------:R-:W1:Y:S02]  /*c310*/  MUFU.RCP R45, R56 ;  /* 0x00000038002d7308 */ /* 0x000e640000001000 */
[----:B-1----:R-:W-:Y:S04]  /*c320*/  FFMA R46, R56, R45, -1 ;  /* 0xbf800000382e7423 */ /* 0x002fe8000000002d */
[----:B------:R-:W-:Y:S04]  /*c330*/  FADD.FTZ R46, -R46, -RZ ;  /* 0x800000ff2e2e7221 */ /* 0x000fe80000010100 */
[----:B------:R-:W-:Y:S07]  /*c340*/  FFMA R45, R45, R46, R45 ;  /* 0x0000002e2d2d7223 */ /* 0x000fee000000002d */
.L_x_260:
[----:B------:R-:W-:Y:S05]  /*c350*/  BSYNC.RECONVERGENT B1 ;  /* 0x0000000000017941 */ /* 0x000fea0003800200 */
.L_x_258:
        /* <DEDUP_REMOVED lines=11> */
.L_x_262:
[----:B------:R-:W1:Y:S02]  /*c410*/  MUFU.RCP R46, R47 ;  /* 0x0000002f002e7308 */ /* 0x000e640000001000 */
[----:B-1----:R-:W-:Y:S04]  /*c420*/  FFMA R49, R47, R46, -1 ;  /* 0xbf8000002f317423 */ /* 0x002fe8000000002e */
[----:B------:R-:W-:Y:S04]  /*c430*/  FADD.FTZ R49, -R49, -RZ ;  /* 0x800000ff31317221 */ /* 0x000fe80000010100 */
[----:B------:R-:W-:Y:S07]  /*c440*/  FFMA R46, R46, R49, R46 ;  /* 0x000000312e2e7223 */ /* 0x000fee000000002e */
.L_x_263:
[----:B------:R-:W-:Y:S05]  /*c450*/  BSYNC.RECONVERGENT B1 ;  /* 0x0000000000017941 */ /* 0x000fea0003800200 */
.L_x_261:
        /* <DEDUP_REMOVED lines=11> */
.L_x_265:
[----:B------:R-:W1:Y:S02]  /*c510*/  MUFU.RCP R47, R48 ;  /* 0x00000030002f7308 */ /* 0x000e640000001000 */
[----:B-1----:R-:W-:Y:S04]  /*c520*/  FFMA R49, R48, R47, -1 ;  /* 0xbf80000030317423 */ /* 0x002fe8000000002f */
[----:B------:R-:W-:Y:S04]  /*c530*/  FADD.FTZ R50, -R49, -RZ ;  /* 0x800000ff31327221 */ /* 0x000fe80000010100 */
[----:B------:R-:W-:Y:S07]  /*c540*/  FFMA R47, R47, R50, R47 ;  /* 0x000000322f2f7223 */ /* 0x000fee000000002f */
.L_x_266:
[----:B------:R-:W-:Y:S05]  /*c550*/  BSYNC.RECONVERGENT B1 ;  /* 0x0000000000017941 */ /* 0x000fea0003800200 */
.L_x_264:
        /* <DEDUP_REMOVED lines=11> */
.L_x_268:
[----:B------:R-:W1:Y:S02]  /*c610*/  MUFU.RCP R48, R69 ;  /* 0x0000004500307308 */ /* 0x000e640000001000 */
[----:B-1----:R-:W-:Y:S04]  /*c620*/  FFMA R49, R69, R48, -1 ;  /* 0xbf80000045317423 */ /* 0x002fe80000000030 */
[----:B------:R-:W-:Y:S04]  /*c630*/  FADD.FTZ R49, -R49, -RZ ;  /* 0x800000ff31317221 */ /* 0x000fe80000010100 */
[----:B------:R-:W-:Y:S07]  /*c640*/  FFMA R48, R48, R49, R48 ;  /* 0x0000003130307223 */ /* 0x000fee0000000030 */
.L_x_269:
[----:B------:R-:W-:Y:S05]  /*c650*/  BSYNC.RECONVERGENT B1 ;  /* 0x0000000000017941 */ /* 0x000fea0003800200 */
.L_x_267:
        /* <DEDUP_REMOVED lines=11> */
.L_x_271:
[----:B------:R-:W1:Y:S02]  /*c710*/  MUFU.RCP R49, R52 ;  /* 0x0000003400317308 */ /* 0x000e640000001000 */
[----:B-1----:R-:W-:Y:S04]  /*c720*/  FFMA R50, R52, R49, -1 ;  /* 0xbf80000034327423 */ /* 0x002fe80000000031 */
[----:B------:R-:W-:Y:S04]  /*c730*/  FADD.FTZ R50, -R50, -RZ ;  /* 0x800000ff32327221 */ /* 0x000fe80000010100 */
[----:B------:R-:W-:Y:S07]  /*c740*/  FFMA R49, R49, R50, R49 ;  /* 0x0000003231317223 */ /* 0x000fee0000000031 */
.L_x_272:
[----:B------:R-:W-:Y:S05]  /*c750*/  BSYNC.RECONVERGENT B1 ;  /* 0x0000000000017941 */ /* 0x000fea0003800200 */
.L_x_270:
        /* <DEDUP_REMOVED lines=11> */
.L_x_274:
[----:B------:R-:W1:Y:S02]  /*c810*/  MUFU.RCP R50, R51 ;  /* 0x0000003300327308 */ /* 0x000e640000001000 */
[----:B-1----:R-:W-:Y:S04]  /*c820*/  FFMA R52, R51, R50, -1 ;  /* 0xbf80000033347423 */ /* 0x002fe80000000032 */
[----:B------:R-:W-:Y:S04]  /*c830*/  FADD.FTZ R53, -R52, -RZ ;  /* 0x800000ff34357221 */ /* 0x000fe80000010100 */
[----:B------:R-:W-:Y:S07]  /*c840*/  FFMA R50, R50, R53, R50 ;  /* 0x0000003532327223 */ /* 0x000fee0000000032 */
.L_x_275:
[----:B------:R-:W-:Y:S05]  /*c850*/  BSYNC.RECONVERGENT B1 ;  /* 0x0000000000017941 */ /* 0x000fea0003800200 */
.L_x_273:
        /* <DEDUP_REMOVED lines=11> */
.L_x_277:
[----:B------:R-:W1:Y:S02]  /*c910*/  MUFU.RCP R51, R92 ;  /* 0x0000005c00337308 */ /* 0x000e640000001000 */
[----:B-1----:R-:W-:Y:S04]  /*c920*/  FFMA R52, R92, R51, -1 ;  /* 0xbf8000005c347423 */ /* 0x002fe80000000033 */
[----:B------:R-:W-:Y:S04]  /*c930*/  FADD.FTZ R52, -R52, -RZ ;  /* 0x800000ff34347221 */ /* 0x000fe80000010100 */
[----:B------:R-:W-:Y:S07]  /*c940*/  FFMA R51, R51, R52, R51 ;  /* 0x0000003433337223 */ /* 0x000fee0000000033 */
.L_x_278:
[----:B------:R-:W-:Y:S05]  /*c950*/  BSYNC.RECONVERGENT B1 ;  /* 0x0000000000017941 */ /* 0x000fea0003800200 */
.L_x_276:
        /* <DEDUP_REMOVED lines=11> */
.L_x_280:
[----:B------:R-:W1:Y:S02]  /*ca10*/  MUFU.RCP R52, R67 ;  /* 0x0000004300347308 */ /* 0x000e640000001000 */
[----:B-1----:R-:W-:Y:S04]  /*ca20*/  FFMA R53, R67, R52, -1 ;  /* 0xbf80000043357423 */ /* 0x002fe80000000034 */
[----:B------:R-:W-:Y:S04]  /*ca30*/  FADD.FTZ R53, -R53, -RZ ;  /* 0x800000ff35357221 */ /* 0x000fe80000010100 */
[----:B------:R-:W-:Y:S07]  /*ca40*/  FFMA R52, R52, R53, R52 ;  /* 0x0000003534347223 */ /* 0x000fee0000000034 */
.L_x_281:
[----:B------:R-:W-:Y:S05]  /*ca50*/  BSYNC.RECONVERGENT B1 ;  /* 0x0000000000017941 */ /* 0x000fea0003800200 */
.L_x_279:
        /* <DEDUP_REMOVED lines=11> */
.L_x_283:
[----:B------:R-:W1:Y:S02]  /*cb10*/  MUFU.RCP R53, R54 ;  /* 0x0000003600357308 */ /* 0x000e640000001000 */
[----:B-1----:R-:W-:Y:S04]  /*cb20*/  FFMA R56, R54, R53, -1 ;  /* 0xbf80000036387423 */ /* 0x002fe80000000035 */
[----:B------:R-:W-:Y:S04]  /*cb30*/  FADD.FTZ R56, -R56, -RZ ;  /* 0x800000ff38387221 */ /* 0x000fe80000010100 */
[----:B------:R-:W-:Y:S07]  /*cb40*/  FFMA R53, R53, R56, R53 ;  /* 0x0000003835357223 */ /* 0x000fee0000000035 */
.L_x_284:
[----:B------:R-:W-:Y:S05]  /*cb50*/  BSYNC.RECONVERGENT B1 ;  /* 0x0000000000017941 */ /* 0x000fea0003800200 */
.L_x_282:
        /* <DEDUP_REMOVED lines=11> */
.L_x_286:
[----:B------:R-:W1:Y:S02]  /*cc10*/  MUFU.RCP R54, R55 ;  /* 0x0000003700367308 */ /* 0x000e640000001000 */
[----:B-1----:R-:W-:Y:S04]  /*cc20*/  FFMA R56, R55, R54, -1 ;  /* 0xbf80000037387423 */ /* 0x002fe80000000036 */
[----:B------:R-:W-:Y:S04]  /*cc30*/  FADD.FTZ R57, -R56, -RZ ;  /* 0x800000ff38397221 */ /* 0x000fe80000010100 */
[----:B------:R-:W-:Y:S07]  /*cc40*/  FFMA R54, R54, R57, R54 ;  /* 0x0000003936367223 */ /* 0x000fee0000000036 */
.L_x_287:
[----:B------:R-:W-:Y:S05]  /*cc50*/  BSYNC.RECONVERGENT B1 ;  /* 0x0000000000017941 */ /* 0x000fea0003800200 */
.L_x_285:
        /* <DEDUP_REMOVED lines=11> */
.L_x_289:
[----:B------:R-:W1:Y:S02]  /*cd10*/  MUFU.RCP R55, R100 ;  /* 0x0000006400377308 */ /* 0x000e640000001000 */
[----:B-1----:R-:W-:Y:S04]  /*cd20*/  FFMA R56, R100, R55, -1 ;  /* 0xbf80000064387423 */ /* 0x002fe80000000037 */
[----:B------:R-:W-:Y:S04]  /*cd30*/  FADD.FTZ R56, -R56, -RZ ;  /* 0x800000ff38387221 */ /* 0x000fe80000010100 */
[----:B------:R-:W-:Y:S07]  /*cd40*/  FFMA R55, R55, R56, R55 ;  /* 0x0000003837377223 */ /* 0x000fee0000000037 */
.L_x_290:
[----:B------:R-:W-:Y:S05]  /*cd50*/  BSYNC.RECONVERGENT B1 ;  /* 0x0000000000017941 */ /* 0x000fea0003800200 */
.L_x_288:
        /* <DEDUP_REMOVED lines=11> */
.L_x_292:
[----:B------:R-:W1:Y:S02]  /*ce10*/  MUFU.RCP R56, R93 ;  /* 0x0000005d00387308 */ /* 0x000e640000001000 */
[----:B-1----:R-:W-:Y:S04]  /*ce20*/  FFMA R57, R93, R56, -1 ;  /* 0xbf8000005d397423 */ /* 0x002fe80000000038 */
[----:B------:R-:W-:Y:S04]  /*ce30*/  FADD.FTZ R57, -R57, -RZ ;  /* 0x800000ff39397221 */ /* 0x000fe80000010100 */
[----:B------:R-:W-:Y:S07]  /*ce40*/  FFMA R56, R56, R57, R56 ;  /* 0x0000003938387223 */ /* 0x000fee0000000038 */
.L_x_293:
[----:B------:R-:W-:Y:S05]  /*ce50*/  BSYNC.RECONVERGENT B1 ;  /* 0x0000000000017941 */ /* 0x000fea0003800200 */
.L_x_291:
        /* <DEDUP_REMOVED lines=11> */
.L_x_295:
[----:B------:R-:W1:Y:S02]  /*cf10*/  MUFU.RCP R57, R78 ;  /* 0x0000004e00397308 */ /* 0x000e640000001000 */
[----:B-1----:R-:W-:Y:S04]  /*cf20*/  FFMA R58, R78, R57, -1 ;  /* 0xbf8000004e3a7423 */ /* 0x002fe80000000039 */
[----:B------:R-:W-:Y:S04]  /*cf30*/  FADD.FTZ R58, -R58, -RZ ;  /* 0x800000ff3a3a7221 */ /* 0x000fe80000010100 */
[----:B------:R-:W-:Y:S07]  /*cf40*/  FFMA R57, R57, R58, R57 ;  /* 0x0000003a39397223 */ /* 0x000fee0000000039 */
.L_x_296:
[----:B------:R-:W-:Y:S05]  /*cf50*/  BSYNC.RECONVERGENT B1 ;  /* 0x0000000000017941 */ /* 0x000fea0003800200 */
.L_x_294:
        /* <DEDUP_REMOVED lines=11> */
.L_x_298:
[----:B------:R-:W1:Y:S02]  /*d010*/  MUFU.RCP R58, R59 ;  /* 0x0000003b003a7308 */ /* 0x000e640000001000 */
[----:B-1----:R-:W-:Y:S04]  /*d020*/  FFMA R61, R59, R58, -1 ;  /* 0xbf8000003b3d7423 */ /* 0x002fe8000000003a */
[----:B------:R-:W-:Y:S04]  /*d030*/  FADD.FTZ R61, -R61, -RZ ;  /* 0x800000ff3d3d7221 */ /* 0x000fe80000010100 */
[----:B------:R-:W-:Y:S07]  /*d040*/  FFMA R58, R58, R61, R58 ;  /* 0x0000003d3a3a7223 */ /* 0x000fee000000003a */
.L_x_299:
[----:B------:R-:W-:Y:S05]  /*d050*/  BSYNC.RECONVERGENT B1 ;  /* 0x0000000000017941 */ /* 0x000fea0003800200 */
.L_x_297:
        /* <DEDUP_REMOVED lines=11> */
.L_x_301:
[----:B------:R-:W1:Y:S02]  /*d110*/  MUFU.RCP R59, R60 ;  /* 0x0000003c003b7308 */ /* 0x000e640000001000 */
[----:B-1----:R-:W-:Y:S04]  /*d120*/  FFMA R61, R60, R59, -1 ;  /* 0xbf8000003c3d7423 */ /* 0x002fe8000000003b */
[----:B------:R-:W-:Y:S04]  /*d130*/  FADD.FTZ R62, -R61, -RZ ;  /* 0x800000ff3d3e7221 */ /* 0x000fe80000010100 */
[----:B------:R-:W-:Y:S07]  /*d140*/  FFMA R59, R59, R62, R59 ;  /* 0x0000003e3b3b7223 */ /* 0x000fee000000003b */
.L_x_302:
[----:B------:R-:W-:Y:S05]  /*d150*/  BSYNC.RECONVERGENT B1 ;  /* 0x0000000000017941 */ /* 0x000fea0003800200 */
.L_x_300:
        /* <DEDUP_REMOVED lines=11> */
.L_x_304:
[----:B------:R-:W1:Y:S02]  /*d210*/  MUFU.RCP R60, R95 ;  /* 0x0000005f003c7308 */ /* 0x000e640000001000 */
[----:B-1----:R-:W-:Y:S04]  /*d220*/  FFMA R61, R95, R60, -1 ;  /* 0xbf8000005f3d7423 */ /* 0x002fe8000000003c */
[----:B------:R-:W-:Y:S04]  /*d230*/  FADD.FTZ R61, -R61, -RZ ;  /* 0x800000ff3d3d7221 */ /* 0x000fe80000010100 */
[----:B------:R-:W-:Y:S07]  /*d240*/  FFMA R60, R60, R61, R60 ;  /* 0x0000003d3c3c7223 */ /* 0x000fee000000003c */
.L_x_305:
[----:B------:R-:W-:Y:S05]  /*d250*/  BSYNC.RECONVERGENT B1 ;  /* 0x0000000000017941 */ /* 0x000fea0003800200 */
.L_x_303:
        /* <DEDUP_REMOVED lines=11> */
.L_x_307:
[----:B------:R-:W1:Y:S02]  /*d310*/  MUFU.RCP R61, R90 ;  /* 0x0000005a003d7308 */ /* 0x000e640000001000 */
[----:B-1----:R-:W-:Y:S04]  /*d320*/  FFMA R62, R90, R61, -1 ;  /* 0xbf8000005a3e7423 */ /* 0x002fe8000000003d */
[----:B------:R-:W-:Y:S04]  /*d330*/  FADD.FTZ R62, -R62, -RZ ;  /* 0x800000ff3e3e7221 */ /* 0x000fe80000010100 */
[----:B------:R-:W-:Y:S07]  /*d340*/  FFMA R61, R61, R62, R61 ;  /* 0x0000003e3d3d7223 */ /* 0x000fee000000003d */
.L_x_308:
[----:B------:R-:W-:Y:S05]  /*d350*/  BSYNC.RECONVERGENT B1 ;  /* 0x0000000000017941 */ /* 0x000fea0003800200 */
.L_x_306:
        /* <DEDUP_REMOVED lines=11> */
.L_x_310:
[----:B------:R-:W1:Y:S02]  /*d410*/  MUFU.RCP R62, R63 ;  /* 0x0000003f003e7308 */ /* 0x000e640000001000 */
[----:B-1----:R-:W-:Y:S04]  /*d420*/  FFMA R64, R63, R62, -1 ;  /* 0xbf8000003f407423 */ /* 0x002fe8000000003e */
[----:B------:R-:W-:Y:S04]  /*d430*/  FADD.FTZ R67, -R64, -RZ ;  /* 0x800000ff40437221 */ /* 0x000fe80000010100 */
[----:B------:R-:W-:Y:S07]  /*d440*/  FFMA R62, R62, R67, R62 ;  /* 0x000000433e3e7223 */ /* 0x000fee000000003e */
.L_x_311:
[----:B------:R-:W-:Y:S05]  /*d450*/  BSYNC.RECONVERGENT B1 ;  /* 0x0000000000017941 */ /* 0x000fea0003800200 */
.L_x_309:
        /* <DEDUP_REMOVED lines=11> */
.L_x_313:
[----:B------:R-:W1:Y:S02]  /*d510*/  MUFU.RCP R63, R66 ;  /* 0x00000042003f7308 */ /* 0x000e640000001000 */
[----:B-1----:R-:W-:Y:S04]  /*d520*/  FFMA R64, R66, R63, -1 ;  /* 0xbf80000042407423 */ /* 0x002fe8000000003f */
[----:B------:R-:W-:Y:S04]  /*d530*/  FADD.FTZ R64, -R64, -RZ ;  /* 0x800000ff40407221 */ /* 0x000fe80000010100 */
[----:B------:R-:W-:Y:S07]  /*d540*/  FFMA R63, R63, R64, R63 ;  /* 0x000000403f3f7223 */ /* 0x000fee000000003f */
.L_x_314:
[----:B------:R-:W-:Y:S05]  /*d550*/  BSYNC.RECONVERGENT B1 ;  /* 0x0000000000017941 */ /* 0x000fea0003800200 */
.L_x_312:
        /* <DEDUP_REMOVED lines=9> */
[----:B------:R-:W-:Y:S05]  /*d5f0*/  BRA `(.L_x_317) ;  /* 0x0000000000107947 */ /* 0x000fea0003800000 */
.L_x_316:
[----:B------:R-:W1:Y:S02]  /*d600*/  MUFU.RCP R64, R65 ;  /* 0x0000004100407308 */ /* 0x000e640000001000 */
[----:B-1----:R-:W-:Y:S04]  /*d610*/  FFMA R66, R65, R64, -1 ;  /* 0xbf80000041427423 */ /* 0x002fe80000000040 */
[----:B------:R-:W-:Y:S04]  /*d620*/  FADD.FTZ R67, -R66, -RZ ;  /* 0x800000ff42437221 */ /* 0x000fe80000010100 */
[----:B------:R-:W-:Y:S07]  /*d630*/  FFMA R64, R64, R67, R64 ;  /* 0x0000004340407223 */ /* 0x000fee0000000040 */
.L_x_317:
[----:B------:R-:W-:Y:S05]  /*d640*/  BSYNC.RECONVERGENT B1 ;  /* 0x0000000000017941 */ /* 0x000fea0003800200 */
.L_x_315:
[----:B------:R-:W-:Y:S01]  /*d650*/  F2FP.SATFINITE.E4M3.F32.PACK_AB_MERGE_C R5, R6, R5, RZ ;  /* 0x000000050605723e */ /* 0x000fe200048070ff */
[----:B------:R-:W-:Y:S01]  /*d660*/  USHF.L.U32 UR8, UR42, 0xd, URZ ;  /* 0x0000000d2a087899 */ /* 0x000fe200080006ff */
[----:B------:R-:W-:Y:S01]  /*d670*/  F2FP.SATFINITE.E4M3.F32.PACK_AB_MERGE_C R65, R2, R0, RZ ;  /* 0x000000000241723e */ /* 0x000fe200048070ff */
[----:B------:R-:W-:Y:S01]  /*d680*/  BSSY.RECONVERGENT B0, `(.L_x_318) ;  /* 0x000004f000007945 */ /* 0x000fe20003800200 */
[----:B------:R-:W-:Y:S02]  /*d690*/  F2FP.SATFINITE.E4M3.F32.PACK_AB_MERGE_C R4, R4, R3, RZ ;  /* 0x000000030404723e */ /* 0x000fe400048070ff */
[----:B------:R-:W-:Y:S02]  /*d6a0*/  F2FP.SATFINITE.E4M3.F32.PACK_AB_MERGE_C R8, R8, R7, RZ ;  /* 0x000000070808723e */ /* 0x000fe400048070ff */
[----:B------:R-:W-:Y:S02]  /*d6b0*/  F2FP.SATFINITE.E4M3.F32.PACK_AB_MERGE_C R9, R10, R9, RZ ;  /* 0x000000090a09723e */ /* 0x000fe400048070ff */
[----:B------:R-:W-:Y:S02]  /*d6c0*/  F2FP.SATFINITE.E4M3.F32.PACK_AB_MERGE_C R12, R12, R11, RZ ;  /* 0x0000000b0c0c723e */ /* 0x000fe400048070ff */
[----:B------:R-:W-:Y:S02]  /*d6d0*/  F2FP.SATFINITE.E4M3.F32.PACK_AB_MERGE_C R13, R14, R13, RZ ;  /* 0x0000000d0e0d723e */ /* 0x000fe400048070ff */
[----:B------:R-:W-:Y:S02]  /*d6e0*/  F2FP.SATFINITE.E4M3.F32.PACK_AB_MERGE_C R6, R16, R15, RZ ;  /* 0x0000000f1006723e */ /* 0x000fe400048070ff */
[----:B------:R-:W-:Y:S02]  /*d6f0*/  F2FP.SATFINITE.E4M3.F32.PACK_AB_MERGE_C R3, R18, R17, RZ ;  /* 0x000000111203723e */ /* 0x000fe400048070ff */
[----:B------:R-:W-:Y:S02]  /*d700*/  F2FP.SATFINITE.E4M3.F32.PACK_AB_MERGE_C R20, R20, R19, RZ ;  /* 0x000000131414723e */ /* 0x000fe400048070ff */
[----:B------:R-:W-:Y:S02]  /*d710*/  PRMT R16, R65, 0x5410, R4 ;  /* 0x0000541041107816 */ /* 0x000fe40000000004 */
[----:B------:R-:W-:Y:S02]  /*d720*/  PRMT R17, R5, 0x5410, R8 ;  /* 0x0000541005117816 */ /* 0x000fe40000000008 */
[----:B------:R-:W-:Y:S02]  /*d730*/  PRMT R18, R9, 0x5410, R12 ;  /* 0x0000541009127816 */ /* 0x000fe4000000000c */
[----:B------:R-:W-:Y:S02]  /*d740*/  PRMT R19, R13, 0x5410, R6 ;  /* 0x000054100d137816 */ /* 0x000fe40000000006 */
[----:B------:R-:W-:Y:S02]  /*d750*/  F2FP.SATFINITE.E4M3.F32.PACK_AB_MERGE_C R21, R22, R21, RZ ;  /* 0x000000151615723e */ /* 0x000fe400048070ff */
[----:B------:R-:W-:Y:S01]  /*d760*/  F2FP.SATFINITE.E4M3.F32.PACK_AB_MERGE_C R24, R24, R23, RZ ;  /* 0x000000171818723e */ /* 0x000fe200048070ff */
[----:B------:R1:W-:Y:S01]  /*d770*/  STS.128 [R201+UR8+0x8000], R16 ;  /* 0x00800010c9007988 */ /* 0x0003e20008000c08 */
[----:B------:R-:W-:Y:S01]  /*d780*/  PRMT R12, R3, 0x5410, R20 ;  /* 0x00005410030c7816 */ /* 0x000fe20000000014 */
[----:B------:R-:W-:Y:S01]  /*d790*/  VIADD R3, R201, UR8 ;  /* 0x00000008c9037c36 */ /* 0x000fe20008000000 */
[----:B------:R-:W-:Y:S02]  /*d7a0*/  F2FP.SATFINITE.E4M3.F32.PACK_AB_MERGE_C R14, R26, R25, RZ ;  /* 0x000000191a0e723e */ /* 0x000fe400048070ff */
[----:B------:R-:W-:Y:S01]  /*d7b0*/  F2FP.SATFINITE.E4M3.F32.PACK_AB_MERGE_C R27, R28, R27, RZ ;  /* 0x0000001b1c1b723e */ /* 0x000fe200048070ff */
[----:B------:R-:W-:Y:S01]  /*d7c0*/  VIADD R5, R3, 0x8000 ;  /* 0x0000800003057836 */ /* 0x000fe20000000000 */
[----:B------:R-:W-:Y:S02]  /*d7d0*/  F2FP.SATFINITE.E4M3.F32.PACK_AB_MERGE_C R15, R30, R29, RZ ;  /* 0x0000001d1e0f723e */ /* 0x000fe400048070ff */
[----:B------:R-:W-:Y:S01]  /*d7e0*/  F2FP.SATFINITE.E4M3.F32.PACK_AB_MERGE_C R32, R32, R31, RZ ;  /* 0x0000001f2020723e */ /* 0x000fe200048070ff */
[C---:B------:R-:W-:Y:S01]  /*d7f0*/  IMAD R20, R202.reuse, -0x10, R5 ;  /* 0xfffffff0ca147824 */ /* 0x040fe200078e0205 */
[----:B------:R-:W-:Y:S01]  /*d800*/  PRMT R13, R21, 0x5410, R24 ;  /* 0x00005410150d7816 */ /* 0x000fe20000000018 */
[----:B------:R-:W-:Y:S01]  /*d810*/  IMAD R21, R202, -0x10, R3 ;  /* 0xfffffff0ca157824 */ /* 0x000fe200078e0203 */
[----:B------:R-:W-:Y:S01]  /*d820*/  PRMT R14, R14, 0x5410, R27 ;  /* 0x000054100e0e7816 */ /* 0x000fe2000000001b */
[----:B------:R-:W-:Y:S01]  /*d830*/  IMAD R3, R200, -0x10, R3 ;  /* 0xfffffff0c8037824 */ /* 0x000fe200078e0203 */
[----:B------:R-:W-:Y:S01]  /*d840*/  PRMT R15, R15, 0x5410, R32 ;  /* 0x000054100f0f7816 */ /* 0x000fe20000000020 */
[----:B------:R-:W-:Y:S01]  /*d850*/  IMAD R22, R199, 0x10, R20 ;  /* 0x00000010c7167824 */ /* 0x000fe200078e0214 */
[----:B------:R-:W-:Y:S02]  /*d860*/  F2FP.SATFINITE.E4M3.F32.PACK_AB_MERGE_C R33, R34, R33, RZ ;  /* 0x000000212221723e */ /* 0x000fe400048070ff */
[----:B------:R-:W-:Y:S01]  /*d870*/  F2FP.SATFINITE.E4M3.F32.PACK_AB_MERGE_C R36, R36, R35, RZ ;  /* 0x000000232424723e */ /* 0x000fe200048070ff */
[----:B------:R1:W-:Y:S01]  /*d880*/  STS.128 [R21+0x8010], R12 ;  /* 0x0080100c15007388 */ /* 0x0003e20000000c00 */
        /* <DEDUP_REMOVED lines=23> */
[----:B------:R-:W-:Y:S03]  /*da00*/  ISETP.NE.AND P0, PT, R203, RZ, PT ;  /* 0x000000ffcb00720c */ /* 0x000fe60003f05270 */
[----:B------:R1:W-:Y:S01]  /*da10*/  STS.128 [R22+0x10], R4 ;  /* 0x0000100416007388 */ /* 0x0003e20000000c00 */
[----:B------:R-:W-:Y:S01]  /*da20*/  @!PT LDS RZ, [RZ] ;  /* 0x00000000fffff984 */ /* 0x000fe20000000800 */
[----:B------:R-:W-:Y:S01]  /*da30*/  @!PT LDS RZ, [RZ] ;  /* 0x00000000fffff984 */ /* 0x000fe20000000800 */
[----:B------:R-:W-:Y:S01]  /*da40*/  @!PT LDS RZ, [RZ] ;  /* 0x00000000fffff984 */ /* 0x000fe20000000800 */
[----:B------:R-:W-:Y:S01]  /*da50*/  @!PT LDS RZ, [RZ] ;  /* 0x00000000fffff984 */ /* 0x000fe20000000800 */
[----:B------:R2:W-:Y:S07]  /*da60*/  MEMBAR.ALL.CTA ;  /* 0x0000000000007992 */ /* 0x0005ee0000008000 */
[----:B--2---:R-:W2:Y:S02]  /*da70*/  FENCE.VIEW.ASYNC.S ;  /* 0x00000000000073c6 */ /* 0x004ea40000000000 */
[----:B--2---:R-:W-:Y:S06]  /*da80*/  BAR.SYNC.DEFER_BLOCKING 0x1, 0x80 ;  /* 0x0042000000007b1d */ /* 0x004fec0000010000 */
[----:B------:R-:W-:Y:S05]  /*da90*/  @P0 BRA `(.L_x_319) ;  /* 0x0000000000340947 */ /* 0x000fea0003800000 */
[----:B------:R-:W-:Y:S01]  /*daa0*/  UIADD3 UR10, UP0, UPT, UR46, 0x680, URZ ;  /* 0x000006802e0a7890 */ /* 0x000fe2000ff1e0ff */
[----:B------:R-:W-:Y:S01]  /*dab0*/  R2UR UR6, R183 ;  /* 0x00000000b70672ca */ /* 0x000fe200000e0000 */
[----:B------:R-:W-:Y:S01]  /*dac0*/  UIADD3 UR4, UPT, UPT, UR41, 0x8200, UR8 ;  /* 0x0000820029047890 */ /* 0x000fe2000fffe008 */
[----:B------:R-:W-:Y:S01]  /*dad0*/  PLOP3.LUT P0, PT, PT, PT, PT, 0x80, 0x8 ;  /* 0x000000000008781c */ /* 0x000fe20003f0f070 */
[----:B------:R-:W-:Y:S01]  /*dae0*/  UIADD3.X UR11, UPT, UPT, URZ, UR47, URZ, UP0, !UPT ;  /* 0x0000002fff0b7290 */ /* 0x000fe200087fe4ff */
[----:B------:R-:W-:Y:S11]  /*daf0*/  IMAD.IADD R70, R185, 0x1, R70 ;  /* 0x00000001b9467824 */ /* 0x000ff600078e0246 */
.L_x_320:
[----:B------:R-:W-:Y:S02]  /*db00*/  PLOP3.LUT P1, PT, P1, P0, PT, 0xf2, 0x2f ;  /* 0x00000000002f781c */ /* 0x000fe40000f21e72 */
[----:B------:R-:W-:Y:S01]  /*db10*/  @P0 R2UR P1, UR5, R70 ;  /* 0x00000000460502ca */ /* 0x000fe20000020000 */
[----:B------:R-:W-:Y:S07]  /*db20*/  UMOV UR7, UR36 ;  /* 0x0000002400077c82 */ /* 0x000fee0008000000 */
[----:B------:R-:W-:Y:S05]  /*db30*/  @P0 PLOP3.LUT P0, PT, P1, PT, PT, 0x80, 0x8 ;  /* 0x000000000008081c */ /* 0x000fea0000f0f070 */
[----:B------:R2:W-:Y:S08]  /*db40*/  UTMASTG.3D [UR4], [UR10] ;  /* 0x000000040a0073b5 */ /* 0x0005f00008010000 */
[----:B--2---:R-:W-:Y:S05]  /*db50*/  @P0 BRA.U.ANY `(.L_x_320) ;  /* 0xfffffffd00e80947 */ /* 0x004fea000393ffff */
[----:B------:R0:W-:Y:S02]  /*db60*/  UTMACMDFLUSH ;  /* 0x00000000000079b7 */ /* 0x0001e40000000000 */
.L_x_319:
[----:B------:R-:W-:Y:S05]  /*db70*/  BSYNC.RECONVERGENT B0 ;  /* 0x0000000000007941 */ /* 0x000fea0003800200 */
.L_x_318:
[----:B------:R-:W-:Y:S01]  /*db80*/  UIADD3 UR42, UPT, UPT, UR42, 0x1, URZ ;  /* 0x000000012a2a7890 */ /* 0x000fe2000fffe0ff */
[----:B------:R-:W-:Y:S01]  /*db90*/  ISETP.NE.AND P0, PT, R203, RZ, PT ;  /* 0x000000ffcb00720c */ /* 0x000fe20003f05270 */
[----:B------:R-:W-:Y:S02]  /*dba0*/  BSSY.RECONVERGENT B0, `(.L_x_321) ;  /* 0x0000005000007945 */ /* 0x000fe40003800200 */
[----:B------:R-:W-:Y:S04]  /*dbb0*/  UISETP.NE.AND UP0, UPT, UR42, 0x2, UPT ;  /* 0x000000022a00788c */ /* 0x000fe8000bf05270 */
[----:B------:R-:W-:Y:S06]  /*dbc0*/  USEL UR42, UR42, URZ, UP0 ;  /* 0x000000ff2a2a7287 */ /* 0x000fec0008000000 */
[----:B------:R-:W-:Y:S05]  /*dbd0*/  @P0 BRA `(.L_x_322) ;  /* 0x0000000000040947 */ /* 0x000fea0003800000 */
[----:B------:R-:W-:Y:S04]  /*dbe0*/  DEPBAR.LE SB0, 0x1 ;  /* 0x000080400000791a */ /* 0x000fe80000000000 */
.L_x_322:
[----:B------:R-:W-:Y:S05]  /*dbf0*/  BSYNC.RECONVERGENT B0 ;  /* 0x0000000000007941 */ /* 0x000fea0003800200 */
.L_x_321:
[----:B------:R-:W-:Y:S01]  /*dc00*/  BAR.SYNC.DEFER_BLOCKING 0x1, 0x80 ;  /* 0x0042000000007b1d */ /* 0x000fe20000010000 */
[----:B------:R-:W-:Y:S04]  /*dc10*/  ISETP.NE.AND P3, PT, R207, RZ, PT ;  /* 0x000000ffcf00720c */ /* 0x000fe80003f65270 */
[C---:B------:R-:W-:Y:S01]  /*dc20*/  ISETP.EQ.OR P2, PT, R72.reuse, 0x3, P3 ;  /* 0x000000034800780c */ /* 0x040fe20001f42670 */
[----:B------:R-:W-:Y:S01]  /*dc30*/  VIADD R72, R72, 0x1 ;  /* 0x0000000148487836 */ /* 0x000fe20000000000 */
[----:B------:R-:W-:Y:S04]  /*dc40*/  SEL R191, R191, 0x1, P3 ;  /* 0x00000001bfbf7807 */ /* 0x000fe80001800000 */
[----:B------:R-:W-:Y:S07]  /*dc50*/  ISETP.NE.AND P0, PT, R72, 0x4, PT ;  /* 0x000000044800780c */ /* 0x000fee0003f05270 */
[----:B-1----:R-:W-:Y:S02]  /*dc60*/  @!P2 LEA R3, R196, UR41, 0x3 ;  /* 0x00000029c403ac11 */ /* 0x002fe4000f8e18ff */
[----:B------:R-:W-:Y:S04]  /*dc70*/  @!P2 SHF.L.U32 R0, R195, 0x1f, RZ ;  /* 0x0000001fc300a819 */ /* 0x000fe800000006ff */
[----:B------:R-:W1:Y:S02]  /*dc80*/  @!P2 SYNCS.PHASECHK.TRANS64.TRYWAIT P1, [R3+URZ+0xb0], R0 ;  /* 0x0000b0000300a5a7 */ /* 0x000e6400080211ff */
[----:B-1----:R-:W-:Y:S01]  /*dc90*/  @!P2 SEL R191, RZ, 0x1, !P1 ;  /* 0x00000001ffbfa807 */ /* 0x002fe20004800000 */
[----:B------:R-:W-:Y:S06]  /*dca0*/  @P0 BRA `(.L_x_323) ;  /* 0xffffff84008c0947 */ /* 0x000fec000383ffff */
[----:B------:R-:W-:Y:S01]  /*dcb0*/  ISETP.NE.AND P3, PT, R206, RZ, PT ;  /* 0x000000ffce00720c */ /* 0x000fe20003f65270 */
[----:B------:R-:W-:Y:S01]  /*dcc0*/  IMAD.MOV.U32 R196, RZ, RZ, R188 ;  /* 0x000000ffffc47224 */ /* 0x000fe200078e00bc */
[----:B------:R-:W-:Y:S01]  /*dcd0*/  ISETP.NE.AND P0, PT, R184, 0x2, PT ;  /* 0x00000002b800780c */ /* 0x000fe20003f05270 */
[----:B------:R-:W-:Y:S02]  /*dce0*/  IMAD.MOV.U32 R195, RZ, RZ, R190 ;  /* 0x000000ffffc37224 */ /* 0x000fe400078e00be */
[----:B------:R-:W-:Y:S01]  /*dcf0*/  IMAD.IADD R18, R192, 0x1, R181 ;  /* 0x00000001c0127824 */ /* 0x000fe200078e02b5 */
[----:B------:R-:W-:Y:S01]  /*dd00*/  SEL R0, RZ, 0x1, P0 ;  /* 0x00000001ff007807 */ /* 0x000fe20000000000 */
[----:B------:R-:W-:Y:S01]  /*dd10*/  IMAD.IADD R19, R193, 0x1, R180 ;  /* 0x00000001c1137824 */ /* 0x000fe200078e02b4 */
[----:B------:R-:W-:Y:S02]  /*dd20*/  SEL R184, R184, RZ, P0 ;  /* 0x000000ffb8b87207 */ /* 0x000fe40000000000 */
[----:B------:R-:W-:-:S03]  /*dd30*/  LOP3.LUT R197, R197, R0, RZ, 0x3c, !PT ;  /* 0x00000000c5c57212 */ /* 0x000fc600078e3cff */
[----:B------:R-:W-:Y:S01]  /*dd40*/  @P3 R2UR UR36, R194 ;  /* 0x00000000c22432ca */ /* 0x000fe200000e0000 */
[----:B------:R-:W-:-:S14]  /*dd50*/  @P3 BRA `(.L_x_324) ;  /* 0xffffff7800183947 */ /* 0x000fdc000383ffff */
[----:B------:R-:W-:Y:S05]  /*dd60*/  EXIT ;  /* 0x000000000000794d */ /* 0x000fea0003800000 */
.L_x_25:
[----:B--2---:R2:W4:Y:S02]  /*dd70*/  SYNCS.PHASECHK.TRANS64.TRYWAIT P0, [R3+URZ+0x150], R2 ;  /* 0x00015002030075a7 */ /* 0x00452400080011ff */
[----:B----4-:R-:W-:Y:S05]  /*dd80*/  @!P0 NANOSLEEP.SYNCS 0x989680 ;  /* 0x009896800000895d */ /* 0x010fea0003900000 */
[----:B------:R-:W4:Y:S02]  /*dd90*/  @!P0 SYNCS.PHASECHK.TRANS64 P0, [R3+URZ+0x150], R2 ;  /* 0x00015002030085a7 */ /* 0x000f2400080010ff */
[----:B----4-:R-:W-:Y:S05]  /*dda0*/  @!P0 BRA `(.L_x_25) ;  /* 0xfffffffc00f08947 */ /* 0x010fea000383ffff */
[----:B------:R-:W-:Y:S05]  /*ddb0*/  BRA `(.L_x_325) ;  /* 0xffffff3800b07947 */ /* 0x000fea000383ffff */
.L_x_28:
[----:B-1----:R-:W-:-:S07]  /*ddc0*/  MOV R2, UR33 ;  /* 0x0000002100027c02 */ /* 0x002fce0008000f00 */
.L_x_326:
[----:B-1----:R1:W2:Y:S02]  /*ddd0*/  SYNCS.PHASECHK.TRANS64.TRYWAIT P0, [R2+URZ+0x58], R5 ;  /* 0x00005805020075a7 */ /* 0x0022a400080011ff */
[----:B--2---:R-:W-:Y:S05]  /*dde0*/  @!P0 NANOSLEEP.SYNCS 0x989680 ;  /* 0x009896800000895d */ /* 0x004fea0003900000 */
[----:B------:R-:W2:Y:S02]  /*ddf0*/  @!P0 SYNCS.PHASECHK.TRANS64 P0, [R2+URZ+0x58], R5 ;  /* 0x00005805020085a7 */ /* 0x000ea400080010ff */
[----:B--2---:R-:W-:Y:S05]  /*de00*/  @!P0 BRA `(.L_x_326) ;  /* 0xfffffffc00f08947 */ /* 0x004fea000383ffff */
[----:B------:R-:W-:Y:S05]  /*de10*/  BRA `(.L_x_27) ;  /* 0xffffff3c00147947 */ /* 0x000fea000383ffff */
.L_x_35:
[----:B-1----:R-:W-:-:S07]  /*de20*/  MOV R2, UR17 ;  /* 0x0000001100027c02 */ /* 0x002fce0008000f00 */
.L_x_327:
[----:B-1----:R1:W2:Y:S02]  /*de30*/  SYNCS.PHASECHK.TRANS64.TRYWAIT P0, [R2+URZ+0x58], R5 ;  /* 0x00005805020075a7 */ /* 0x0022a400080011ff */
[----:B--2---:R-:W-:Y:S05]  /*de40*/  @!P0 NANOSLEEP.SYNCS 0x989680 ;  /* 0x009896800000895d */ /* 0x004fea0003900000 */
[----:B------:R-:W2:Y:S02]  /*de50*/  @!P0 SYNCS.PHASECHK.TRANS64 P0, [R2+URZ+0x58], R5 ;  /* 0x00005805020085a7 */ /* 0x000ea400080010ff */
[----:B--2---:R-:W-:Y:S05]  /*de60*/  @!P0 BRA `(.L_x_327) ;  /* 0xfffffffc00f08947 */ /* 0x004fea000383ffff */
[----:B------:R-:W-:Y:S05]  /*de70*/  BRA `(.L_x_34) ;  /* 0xffffff3c00d07947 */ /* 0x000fea000383ffff */
.L_x_40:
[----:B-1----:R1:W2:Y:S02]  /*de80*/  SYNCS.PHASECHK.TRANS64.TRYWAIT P0, [R2+URZ+0x100], R3 ;  /* 0x00010003020075a7 */ /* 0x0022a400080011ff */
[----:B--2---:R-:W-:Y:S05]  /*de90*/  @!P0 NANOSLEEP.SYNCS 0x989680 ;  /* 0x009896800000895d */ /* 0x004fea0003900000 */
[----:B------:R-:W2:Y:S02]  /*dea0*/  @!P0 SYNCS.PHASECHK.TRANS64 P0, [R2+URZ+0x100], R3 ;  /* 0x00010003020085a7 */ /* 0x000ea400080010ff */
[----:B--2---:R-:W-:Y:S05]  /*deb0*/  @!P0 BRA `(.L_x_40) ;  /* 0xfffffffc00f08947 */ /* 0x004fea000383ffff */
[----:B------:R-:W-:Y:S05]  /*dec0*/  BRA `(.L_x_328) ;  /* 0xffffff4000707947 */ /* 0x000fea000383ffff */
.L_x_44:
[----:B---3--:R-:W-:-:S07]  /*ded0*/  MOV R0, UR4 ;  /* 0x0000000400007c02 */ /* 0x008fce0008000f00 */
.L_x_329:
[----:B-1----:R1:W2:Y:S02]  /*dee0*/  SYNCS.PHASECHK.TRANS64.TRYWAIT P0, [R0+URZ], R3 ;  /* 0x00000003000075a7 */ /* 0x0022a400080011ff */
[----:B--2---:R-:W-:Y:S05]  /*def0*/  @!P0 NANOSLEEP.SYNCS 0x989680 ;  /* 0x009896800000895d */ /* 0x004fea0003900000 */
[----:B------:R-:W2:Y:S02]  /*df00*/  @!P0 SYNCS.PHASECHK.TRANS64 P0, [R0+URZ], R3 ;  /* 0x00000003000085a7 */ /* 0x000ea400080010ff */
[----:B--2---:R-:W-:Y:S05]  /*df10*/  @!P0 BRA `(.L_x_329) ;  /* 0xfffffffc00f08947 */ /* 0x004fea000383ffff */
[----:B------:R-:W-:Y:S05]  /*df20*/  BRA `(.L_x_330) ;  /* 0xffffff4400e07947 */ /* 0x000fea000383ffff */
.L_x_45:
[----:B---3--:R-:W-:-:S07]  /*df30*/  MOV R0, UR4 ;  /* 0x0000000400007c02 */ /* 0x008fce0008000f00 */
.L_x_331:
[----:B-1----:R1:W2:Y:S02]  /*df40*/  SYNCS.PHASECHK.TRANS64.TRYWAIT P0, [R0+URZ], R3 ;  /* 0x00000003000075a7 */ /* 0x0022a400080011ff */
[----:B--2---:R-:W-:Y:S05]  /*df50*/  @!P0 NANOSLEEP.SYNCS 0x989680 ;  /* 0x009896800000895d */ /* 0x004fea0003900000 */
[----:B------:R-:W2:Y:S02]  /*df60*/  @!P0 SYNCS.PHASECHK.TRANS64 P0, [R0+URZ], R3 ;  /* 0x00000003000085a7 */ /* 0x000ea400080010ff */
[----:B--2---:R-:W-:Y:S05]  /*df70*/  @!P0 BRA `(.L_x_331) ;  /* 0xfffffffc00f08947 */ /* 0x004fea000383ffff */
[----:B------:R-:W-:Y:S05]  /*df80*/  BRA `(.L_x_332) ;  /* 0xffffff4400ec7947 */ /* 0x000fea000383ffff */
.L_x_46:
[----:B---3--:R-:W-:-:S07]  /*df90*/  MOV R0, UR4 ;  /* 0x0000000400007c02 */ /* 0x008fce0008000f00 */
.L_x_333:
[----:B-1----:R1:W2:Y:S02]  /*dfa0*/  SYNCS.PHASECHK.TRANS64.TRYWAIT P0, [R0+URZ], R3 ;  /* 0x00000003000075a7 */ /* 0x0022a400080011ff */
[----:B--2---:R-:W-:Y:S05]  /*dfb0*/  @!P0 NANOSLEEP.SYNCS 0x989680 ;  /* 0x009896800000895d */ /* 0x004fea0003900000 */
[----:B------:R-:W2:Y:S02]  /*dfc0*/  @!P0 SYNCS.PHASECHK.TRANS64 P0, [R0+URZ], R3 ;  /* 0x00000003000085a7 */ /* 0x000ea400080010ff */
[----:B--2---:R-:W-:Y:S05]  /*dfd0*/  @!P0 BRA `(.L_x_333) ;  /* 0xfffffffc00f08947 */ /* 0x004fea000383ffff */
[----:B------:R-:W-:Y:S05]  /*dfe0*/  BRA `(.L_x_334) ;  /* 0xffffff4400f87947 */ /* 0x000fea000383ffff */
.L_x_47:
[----:B---3--:R-:W-:-:S07]  /*dff0*/  MOV R0, UR4 ;  /* 0x0000000400007c02 */ /* 0x008fce0008000f00 */
.L_x_335:
[----:B-1----:R1:W2:Y:S02]  /*e000*/  SYNCS.PHASECHK.TRANS64.TRYWAIT P0, [R0+URZ], R3 ;  /* 0x00000003000075a7 */ /* 0x0022a400080011ff */
[----:B--2---:R-:W-:Y:S05]  /*e010*/  @!P0 NANOSLEEP.SYNCS 0x989680 ;  /* 0x009896800000895d */ /* 0x004fea0003900000 */
[----:B------:R-:W2:Y:S02]  /*e020*/  @!P0 SYNCS.PHASECHK.TRANS64 P0, [R0+URZ], R3 ;  /* 0x00000003000085a7 */ /* 0x000ea400080010ff */
[----:B--2---:R-:W-:Y:S05]  /*e030*/  @!P0 BRA `(.L_x_335) ;  /* 0xfffffffc00f08947 */ /* 0x004fea000383ffff */
[----:B------:R-:W-:Y:S05]  /*e040*/  BRA `(.L_x_336) ;  /* 0xffffff4800047947 */ /* 0x000fea000383ffff */
.L_x_48:
[----:B---3--:R-:W-:-:S07]  /*e050*/  MOV R0, UR4 ;  /* 0x0000000400007c02 */ /* 0x008fce0008000f00 */
.L_x_337:
[----:B-1----:R1:W2:Y:S02]  /*e060*/  SYNCS.PHASECHK.TRANS64.TRYWAIT P0, [R0+URZ], R3 ;  /* 0x00000003000075a7 */ /* 0x0022a400080011ff */
[----:B--2---:R-:W-:Y:S05]  /*e070*/  @!P0 NANOSLEEP.SYNCS 0x989680 ;  /* 0x009896800000895d */ /* 0x004fea0003900000 */
[----:B------:R-:W2:Y:S02]  /*e080*/  @!P0 SYNCS.PHASECHK.TRANS64 P0, [R0+URZ], R3 ;  /* 0x00000003000085a7 */ /* 0x000ea400080010ff */
[----:B--2---:R-:W-:Y:S05]  /*e090*/  @!P0 BRA `(.L_x_337) ;  /* 0xfffffffc00f08947 */ /* 0x004fea000383ffff */
[----:B------:R-:W-:Y:S05]  /*e0a0*/  BRA `(.L_x_338) ;  /* 0xffffff4800107947 */ /* 0x000fea000383ffff */
.L_x_49:
[----:B---3--:R-:W-:-:S07]  /*e0b0*/  MOV R0, UR4 ;  /* 0x0000000400007c02 */ /* 0x008fce0008000f00 */
.L_x_339:
[----:B-1----:R1:W2:Y:S02]  /*e0c0*/  SYNCS.PHASECHK.TRANS64.TRYWAIT P0, [R0+URZ], R3 ;  /* 0x00000003000075a7 */ /* 0x0022a400080011ff */
[----:B--2---:R-:W-:Y:S05]  /*e0d0*/  @!P0 NANOSLEEP.SYNCS 0x989680 ;  /* 0x009896800000895d */ /* 0x004fea0003900000 */
[----:B------:R-:W2:Y:S02]  /*e0e0*/  @!P0 SYNCS.PHASECHK.TRANS64 P0, [R0+URZ], R3 ;  /* 0x00000003000085a7 */ /* 0x000ea400080010ff */
[----:B--2---:R-:W-:Y:S05]  /*e0f0*/  @!P0 BRA `(.L_x_339) ;  /* 0xfffffffc00f08947 */ /* 0x004fea000383ffff */
[----:B------:R-:W-:Y:S05]  /*e100*/  BRA `(.L_x_340) ;  /* 0xffffff48001c7947 */ /* 0x000fea000383ffff */
.L_x_50:
[----:B---3--:R-:W-:-:S07]  /*e110*/  MOV R0, UR4 ;  /* 0x0000000400007c02 */ /* 0x008fce0008000f00 */
.L_x_341:
[----:B-1----:R1:W2:Y:S02]  /*e120*/  SYNCS.PHASECHK.TRANS64.TRYWAIT P0, [R0+URZ], R3 ;  /* 0x00000003000075a7 */ /* 0x0022a400080011ff */
[----:B--2---:R-:W-:Y:S05]  /*e130*/  @!P0 NANOSLEEP.SYNCS 0x989680 ;  /* 0x009896800000895d */ /* 0x004fea0003900000 */
[----:B------:R-:W2:Y:S02]  /*e140*/  @!P0 SYNCS.PHASECHK.TRANS64 P0, [R0+URZ], R3 ;  /* 0x00000003000085a7 */ /* 0x000ea400080010ff */
[----:B--2---:R-:W-:Y:S05]  /*e150*/  @!P0 BRA `(.L_x_341) ;  /* 0xfffffffc00f08947 */ /* 0x004fea000383ffff */
[----:B------:R-:W-:Y:S05]  /*e160*/  BRA `(.L_x_342) ;  /* 0xffffff4800287947 */ /* 0x000fea000383ffff */
.L_x_51:
[----:B---3--:R-:W-:-:S07]  /*e170*/  MOV R0, UR4 ;  /* 0x0000000400007c02 */ /* 0x008fce0008000f00 */
.L_x_343:
[----:B-1----:R1:W2:Y:S02]  /*e180*/  SYNCS.PHASECHK.TRANS64.TRYWAIT P0, [R0+URZ], R3 ;  /* 0x00000003000075a7 */ /* 0x0022a400080011ff */
[----:B--2---:R-:W-:Y:S05]  /*e190*/  @!P0 NANOSLEEP.SYNCS 0x989680 ;  /* 0x009896800000895d */ /* 0x004fea0003900000 */
[----:B------:R-:W2:Y:S02]  /*e1a0*/  @!P0 SYNCS.PHASECHK.TRANS64 P0, [R0+URZ], R3 ;  /* 0x00000003000085a7 */ /* 0x000ea400080010ff */
[----:B--2---:R-:W-:Y:S05]  /*e1b0*/  @!P0 BRA `(.L_x_343) ;  /* 0xfffffffc00f08947 */ /* 0x004fea000383ffff */
[----:B------:R-:W-:Y:S05]  /*e1c0*/  BRA `(.L_x_344) ;  /* 0xffffff4800347947 */ /* 0x000fea000383ffff */
.L_x_52:
[----:B---3--:R-:W-:-:S07]  /*e1d0*/  MOV R0, UR4 ;  /* 0x0000000400007c02 */ /* 0x008fce0008000f00 */
.L_x_345:
[----:B-1----:R1:W2:Y:S02]  /*e1e0*/  SYNCS.PHASECHK.TRANS64.TRYWAIT P0, [R0+URZ], R3 ;  /* 0x00000003000075a7 */ /* 0x0022a400080011ff */
[----:B--2---:R-:W-:Y:S05]  /*e1f0*/  @!P0 NANOSLEEP.SYNCS 0x989680 ;  /* 0x009896800000895d */ /* 0x004fea0003900000 */
[----:B------:R-:W2:Y:S02]  /*e200*/  @!P0 SYNCS.PHASECHK.TRANS64 P0, [R0+URZ], R3 ;  /* 0x00000003000085a7 */ /* 0x000ea400080010ff */
[----:B--2---:R-:W-:Y:S05]  /*e210*/  @!P0 BRA `(.L_x_345) ;  /* 0xfffffffc00f08947 */ /* 0x004fea000383ffff */
[----:B------:R-:W-:Y:S05]  /*e220*/  BRA `(.L_x_346) ;  /* 0xffffff4800407947 */ /* 0x000fea000383ffff */
.L_x_53:
[----:B---3--:R-:W-:-:S07]  /*e230*/  MOV R0, UR4 ;  /* 0x0000000400007c02 */ /* 0x008fce0008000f00 */
.L_x_347:
[----:B-1----:R1:W2:Y:S02]  /*e240*/  SYNCS.PHASECHK.TRANS64.TRYWAIT P0, [R0+URZ], R3 ;  /* 0x00000003000075a7 */ /* 0x0022a400080011ff */
[----:B--2---:R-:W-:Y:S05]  /*e250*/  @!P0 NANOSLEEP.SYNCS 0x989680 ;  /* 0x009896800000895d */ /* 0x004fea0003900000 */
[----:B------:R-:W2:Y:S02]  /*e260*/  @!P0 SYNCS.PHASECHK.TRANS64 P0, [R0+URZ], R3 ;  /* 0x00000003000085a7 */ /* 0x000ea400080010ff */
[----:B--2---:R-:W-:Y:S05]  /*e270*/  @!P0 BRA `(.L_x_347) ;  /* 0xfffffffc00f08947 */ /* 0x004fea000383ffff */
[----:B------:R-:W-:Y:S05]  /*e280*/  BRA `(.L_x_348) ;  /* 0xffffff48004c7947 */ /* 0x000fea000383ffff */
.L_x_56:
[----:B-1----:R1:W2:Y:S02]  /*e290*/  SYNCS.PHASECHK.TRANS64.TRYWAIT P0, [R0+URZ+0x140], R5 ;  /* 0x00014005000075a7 */ /* 0x0022a400080011ff */
[----:B--2---:R-:W-:Y:S05]  /*e2a0*/  @!P0 NANOSLEEP.SYNCS 0x989680 ;  /* 0x009896800000895d */ /* 0x004fea0003900000 */
[----:B------:R-:W2:Y:S02]  /*e2b0*/  @!P0 SYNCS.PHASECHK.TRANS64 P0, [R0+URZ+0x140], R5 ;  /* 0x00014005000085a7 */ /* 0x000ea400080010ff */
[----:B--2---:R-:W-:Y:S05]  /*e2c0*/  @!P0 BRA `(.L_x_56) ;  /* 0xfffffffc00f08947 */ /* 0x004fea000383ffff */
[----:B------:R-:W-:Y:S05]  /*e2d0*/  BRA `(.L_x_349) ;  /* 0xffffff4800ac7947 */ /* 0x000fea000383ffff */
.L_x_57:
[----:B------:R-:W-:-:S07]  /*e2e0*/  MOV R0, UR5 ;  /* 0x0000000500007c02 */ /* 0x000fce0008000f00 */
.L_x_350:
[----:B-1----:R1:W2:Y:S02]  /*e2f0*/  SYNCS.PHASECHK.TRANS64.TRYWAIT P0, [R0+URZ+0x110], R7 ;  /* 0x00011007000075a7 */ /* 0x0022a400080011ff */
[----:B--2---:R-:W-:Y:S05]  /*e300*/  @!P0 NANOSLEEP.SYNCS 0x989680 ;  /* 0x009896800000895d */ /* 0x004fea0003900000 */
[----:B------:R-:W2:Y:S02]  /*e310*/  @!P0 SYNCS.PHASECHK.TRANS64 P0, [R0+URZ+0x110], R7 ;  /* 0x00011007000085a7 */ /* 0x000ea400080010ff */
[----:B--2---:R-:W-:Y:S05]  /*e320*/  @!P0 BRA `(.L_x_350) ;  /* 0xfffffffc00f08947 */ /* 0x004fea000383ffff */
[----:B------:R-:W-:Y:S05]  /*e330*/  BRA `(.L_x_351) ;  /* 0xffffff4800bc7947 */ /* 0x000fea000383ffff */
.L_x_58:
[----:B-1----:R1:W2:Y:S02]  /*e340*/  SYNCS.PHASECHK.TRANS64.TRYWAIT P1, [R0+URZ+0x100], R5 ;  /* 0x00010005000075a7 */ /* 0x0022a400080211ff */
[----:B--2---:R-:W-:Y:S05]  /*e350*/  @!P1 NANOSLEEP.SYNCS 0x989680 ;  /* 0x009896800000995d */ /* 0x004fea0003900000 */
[----:B------:R-:W2:Y:S02]  /*e360*/  @!P1 SYNCS.PHASECHK.TRANS64 P1, [R0+URZ+0x100], R5 ;  /* 0x00010005000095a7 */ /* 0x000ea400080210ff */
[----:B--2---:R-:W-:Y:S05]  /*e370*/  @!P1 BRA `(.L_x_58) ;  /* 0xfffffffc00f09947 */ /* 0x004fea000383ffff */
[----:B------:R-:W-:Y:S05]  /*e380*/  BRA `(.L_x_352) ;  /* 0xffffff4800ec7947 */ /* 0x000fea000383ffff */
.L_x_61:
[----:B------:R-:W-:-:S07]  /*e390*/  MOV R0, UR5 ;  /* 0x0000000500007c02 */ /* 0x000fce0008000f00 */
.L_x_353:
[----:B-1----:R1:W2:Y:S02]  /*e3a0*/  SYNCS.PHASECHK.TRANS64.TRYWAIT P0, [R0+URZ+0x110], R3 ;  /* 0x00011003000075a7 */ /* 0x0022a400080011ff */
[----:B--2---:R-:W-:Y:S05]  /*e3b0*/  @!P0 NANOSLEEP.SYNCS 0x989680 ;  /* 0x009896800000895d */ /* 0x004fea0003900000 */
[----:B------:R-:W2:Y:S02]  /*e3c0*/  @!P0 SYNCS.PHASECHK.TRANS64 P0, [R0+URZ+0x110], R3 ;  /* 0x00011003000085a7 */ /* 0x000ea400080010ff */
[----:B--2---:R-:W-:Y:S05]  /*e3d0*/  @!P0 BRA `(.L_x_353) ;  /* 0xfffffffc00f08947 */ /* 0x004fea000383ffff */
[----:B------:R-:W-:Y:S05]  /*e3e0*/  BRA `(.L_x_60) ;  /* 0xffffff4c00407947 */ /* 0x000fea000383ffff */
.L_x_70:
[----:B-1----:R-:W-:-:S04]  /*e3f0*/  MOV R4, UR6 ;  /* 0x0000000600047c02 */ /* 0x002fc80008000f00 */
[----:B------:R1:W2:Y:S03]  /*e400*/  SYNCS.PHASECHK.TRANS64.TRYWAIT P0, [R4+URZ+0x8], R5 ;  /* 0x00000805040075a7 */ /* 0x0002a600080011ff */
[----:B--2---:R-:W-:Y:S05]  /*e410*/  @!P0 NANOSLEEP.SYNCS 0x989680 ;  /* 0x009896800000895d */ /* 0x004fea0003900000 */
[----:B------:R-:W2:Y:S02]  /*e420*/  @!P0 SYNCS.PHASECHK.TRANS64 P0, [R4+URZ+0x8], R5 ;  /* 0x00000805040085a7 */ /* 0x000ea400080010ff */
[----:B--2---:R-:W-:Y:S05]  /*e430*/  @!P0 BRA `(.L_x_70) ;  /* 0xfffffffc00ec8947 */ /* 0x004fea000383ffff */
[----:B------:R-:W-:Y:S05]  /*e440*/  BRA `(.L_x_69) ;  /* 0xffffff4c00f47947 */ /* 0x000fea000383ffff */
.L_x_72:
[----:B------:R-:W-:Y:S01]  /*e450*/  BSSY B0, `(.L_x_354) ;  /* 0x0000006000007945 */ /* 0x000fe20003800000 */
[----:B------:R-:W-:-:S07]  /*e460*/  MOV R15, 0xffffffff ;  /* 0xffffffff000f7802 */ /* 0x000fce0000000f00 */
[----:B-1---5:R-:W-:Y:S05]  /*e470*/  WARPSYNC.COLLECTIVE R15, `(.L_x_355) ;  /* 0x000000000f0c7348 */ /* 0x022fea0003c00000 */
[----:B------:R-:W-:Y:S02]  /*e480*/  ELECT P6, UR79, PT ;  /* 0x00000000004f782f */ /* 0x000fe400038c0000 */
[----:B------:R-:W-:Y:S01]  /*e490*/  MOV R14, UR79 ;  /* 0x0000004f000e7c02 */ /* 0x000fe20008000f00 */
[----:B-1---5:R-:W-:Y:S10]  /*e4a0*/  ENDCOLLECTIVE ;  /* 0x000000000000791b */ /* 0x022ff40003800000 */
.L_x_355:
[----:B------:R-:W-:Y:S05]  /*e4b0*/  BSYNC B0 ;  /* 0x0000000000007941 */ /* 0x000fea0003800000 */
.L_x_354:
[----:B------:R-:W-:Y:S05]  /*e4c0*/  BRA `(.L_x_356) ;  /* 0xffffff5000247947 */ /* 0x000fea000383ffff */
.L_x_74:
[----:B-1----:R-:W-:-:S04]  /*e4d0*/  MOV R2, UR6 ;  /* 0x0000000600027c02 */ /* 0x002fc80008000f00 */
[----:B------:R1:W2:Y:S03]  /*e4e0*/  SYNCS.PHASECHK.TRANS64.TRYWAIT P0, [R2+URZ+0x8], R3 ;  /* 0x00000803020075a7 */ /* 0x0002a600080011ff */
[----:B--2---:R-:W-:Y:S05]  /*e4f0*/  @!P0 NANOSLEEP.SYNCS 0x989680 ;  /* 0x009896800000895d */ /* 0x004fea0003900000 */
[----:B------:R-:W2:Y:S02]  /*e500*/  @!P0 SYNCS.PHASECHK.TRANS64 P0, [R2+URZ+0x8], R3 ;  /* 0x00000803020085a7 */ /* 0x000ea400080010ff */
[----:B--2---:R-:W-:Y:S05]  /*e510*/  @!P0 BRA `(.L_x_74) ;  /* 0xfffffffc00ec8947 */ /* 0x004fea000383ffff */
[----:B------:R-:W-:Y:S05]  /*e520*/  BRA `(.L_x_73) ;  /* 0xffffff5000287947 */ /* 0x000fea000383ffff */
.L_x_75:
[----:B-1----:R1:W2:Y:S02]  /*e530*/  SYNCS.PHASECHK.TRANS64.TRYWAIT P0, [R0+URZ+0x100], R5 ;  /* 0x00010005000075a7 */ /* 0x0022a400080011ff */
[----:B--2---:R-:W-:Y:S05]  /*e540*/  @!P0 NANOSLEEP.SYNCS 0x989680 ;  /* 0x009896800000895d */ /* 0x004fea0003900000 */
[----:B------:R-:W2:Y:S02]  /*e550*/  @!P0 SYNCS.PHASECHK.TRANS64 P0, [R0+URZ+0x100], R5 ;  /* 0x00010005000085a7 */ /* 0x000ea400080010ff */
[----:B--2---:R-:W-:Y:S05]  /*e560*/  @!P0 BRA `(.L_x_75) ;  /* 0xfffffffc00f08947 */ /* 0x004fea000383ffff */
[----:B------:R-:W-:Y:S05]  /*e570*/  BRA `(.L_x_357) ;  /* 0xffffff5400047947 */ /* 0x000fea000383ffff */
.L_x_77:
[----:B------:R-:W-:-:S07]  /*e580*/  MOV R0, UR10 ;  /* 0x0000000a00007c02 */ /* 0x000fce0008000f00 */
.L_x_358:
[----:B-1----:R1:W2:Y:S02]  /*e590*/  SYNCS.PHASECHK.TRANS64.TRYWAIT P0, [R0+URZ+0x130], R5 ;  /* 0x00013005000075a7 */ /* 0x0022a400080011ff */
[----:B--2---:R-:W-:Y:S05]  /*e5a0*/  @!P0 NANOSLEEP.SYNCS 0x989680 ;  /* 0x009896800000895d */ /* 0x004fea0003900000 */
[----:B------:R-:W2:Y:S02]  /*e5b0*/  @!P0 SYNCS.PHASECHK.TRANS64 P0, [R0+URZ+0x130], R5 ;  /* 0x00013005000085a7 */ /* 0x000ea400080010ff */
[----:B--2---:R-:W-:Y:S05]  /*e5c0*/  @!P0 BRA `(.L_x_358) ;  /* 0xfffffffc00f08947 */ /* 0x004fea000383ffff */
[----:B------:R-:W-:Y:S05]  /*e5d0*/  BRA `(.L_x_359) ;  /* 0xffffff5400507947 */ /* 0x000fea000383ffff */
.L_x_80:
[----:B------:R-:W-:Y:S07]  /*e5e0*/  MOV R0, UR9 ;  /* 0x0000000900007c02 */ /* 0x000fee0008000f00 */
.L_x_360:
[----:B-1----:R1:W2:Y:S02]  /*e5f0*/  SYNCS.PHASECHK.TRANS64.TRYWAIT P0, [R0+URZ], R5 ;  /* 0x00000005000075a7 */ /* 0x0022a400080011ff */
[----:B--2---:R-:W-:Y:S05]  /*e600*/  @!P0 NANOSLEEP.SYNCS 0x989680 ;  /* 0x009896800000895d */ /* 0x004fea0003900000 */
[----:B------:R-:W2:Y:S02]  /*e610*/  @!P0 SYNCS.PHASECHK.TRANS64 P0, [R0+URZ], R5 ;  /* 0x00000005000085a7 */ /* 0x000ea400080010ff */
[----:B--2---:R-:W-:Y:S05]  /*e620*/  @!P0 BRA `(.L_x_360) ;  /* 0xfffffffc00f08947 */ /* 0x004fea000383ffff */
[----:B------:R-:W-:Y:S05]  /*e630*/  BRA `(.L_x_79) ;  /* 0xffffff5400647947 */ /* 0x000fea000383ffff */
.L_x_84:
[----:B-1----:R-:W-:-:S07]  /*e640*/  MOV R0, UR5 ;  /* 0x0000000500007c02 */ /* 0x002fce0008000f00 */
.L_x_361:
[----:B-1----:R1:W2:Y:S02]  /*e650*/  SYNCS.PHASECHK.TRANS64.TRYWAIT P0, [R0+URZ], R3 ;  /* 0x00000003000075a7 */ /* 0x0022a400080011ff */
[----:B--2---:R-:W-:Y:S05]  /*e660*/  @!P0 NANOSLEEP.SYNCS 0x989680 ;  /* 0x009896800000895d */ /* 0x004fea0003900000 */
[----:B------:R-:W2:Y:S02]  /*e670*/  @!P0 SYNCS.PHASECHK.TRANS64 P0, [R0+URZ], R3 ;  /* 0x00000003000085a7 */ /* 0x000ea400080010ff */
[----:B--2---:R-:W-:Y:S05]  /*e680*/  @!P0 BRA `(.L_x_361) ;  /* 0xfffffffc00f08947 */ /* 0x004fea000383ffff */
[----:B------:R-:W-:Y:S05]  /*e690*/  BRA `(.L_x_362) ;  /* 0xffffff5800307947 */ /* 0x000fea000383ffff */
.L_x_87:
[----:B------:R-:W-:-:S07]  /*e6a0*/  MOV R0, UR8 ;  /* 0x0000000800007c02 */ /* 0x000fce0008000f00 */
.L_x_363:
[----:B-1----:R1:W2:Y:S02]  /*e6b0*/  SYNCS.PHASECHK.TRANS64.TRYWAIT P1, [R0+URZ+0x160], R3 ;  /* 0x00016003000075a7 */ /* 0x0022a400080211ff */
[----:B--2---:R-:W-:Y:S05]  /*e6c0*/  @!P1 NANOSLEEP.SYNCS 0x989680 ;  /* 0x009896800000995d */ /* 0x004fea0003900000 */
[----:B------:R-:W2:Y:S02]  /*e6d0*/  @!P1 SYNCS.PHASECHK.TRANS64 P1, [R0+URZ+0x160], R3 ;  /* 0x00016003000095a7 */ /* 0x000ea400080210ff */
[----:B--2---:R-:W-:Y:S05]  /*e6e0*/  @!P1 BRA `(.L_x_363) ;  /* 0xfffffffc00f09947 */ /* 0x004fea000383ffff */
[----:B------:R-:W-:Y:S05]  /*e6f0*/  BRA `(.L_x_364) ;  /* 0xffffff58007c7947 */ /* 0x000fea000383ffff */
.L_x_92:
[----:B--2---:R2:W4:Y:S02]  /*e700*/  SYNCS.PHASECHK.TRANS64.TRYWAIT P0, [R0+URZ+0x100], R3 ;  /* 0x00010003000075a7 */ /* 0x00452400080011ff */
[----:B----4-:R-:W-:Y:S05]  /*e710*/  @!P0 NANOSLEEP.SYNCS 0x989680 ;  /* 0x009896800000895d */ /* 0x010fea0003900000 */
[----:B------:R-:W4:Y:S02]  /*e720*/  @!P0 SYNCS.PHASECHK.TRANS64 P0, [R0+URZ+0x100], R3 ;  /* 0x00010003000085a7 */ /* 0x000f2400080010ff */
[----:B----4-:R-:W-:Y:S05]  /*e730*/  @!P0 BRA `(.L_x_92) ;  /* 0xfffffffc00f08947 */ /* 0x010fea000383ffff */
[----:B------:R-:W-:Y:S05]  /*e740*/  BRA `(.L_x_365) ;  /* 0xffffff5c00907947 */ /* 0x000fea000383ffff */
.L_x_95:
[----:B------:R-:W-:Y:S07]  /*e750*/  MOV R0, UR7 ;  /* 0x0000000700007c02 */ /* 0x000fee0008000f00 */
.L_x_366:
[----:B--2---:R2:W4:Y:S02]  /*e760*/  SYNCS.PHASECHK.TRANS64.TRYWAIT P0, [R0+URZ+0xf8], R3 ;  /* 0x0000f803000075a7 */ /* 0x00452400080011ff */
[----:B----4-:R-:W-:Y:S05]  /*e770*/  @!P0 NANOSLEEP.SYNCS 0x989680 ;  /* 0x009896800000895d */ /* 0x010fea0003900000 */
[----:B------:R-:W4:Y:S02]  /*e780*/  @!P0 SYNCS.PHASECHK.TRANS64 P0, [R0+URZ+0xf8], R3 ;  /* 0x0000f803000085a7 */ /* 0x000f2400080010ff */
[----:B----4-:R-:W-:Y:S05]  /*e790*/  @!P0 BRA `(.L_x_366) ;  /* 0xfffffffc00f08947 */ /* 0x010fea000383ffff */
[----:B------:R-:W-:Y:S05]  /*e7a0*/  BRA `(.L_x_94) ;  /* 0xffffff6000707947 */ /* 0x000fea000383ffff */
.L_x_98:
[----:B------:R-:W-:Y:S07]  /*e7b0*/  MOV R3, UR7 ;  /* 0x0000000700037c02 */ /* 0x000fee0008000f00 */
.L_x_367:
[----:B-1----:R1:W2:Y:S02]  /*e7c0*/  SYNCS.PHASECHK.TRANS64.TRYWAIT P0, [R3+URZ+0xd0], R12 ;  /* 0x0000d00c030075a7 */ /* 0x0022a400080011ff */
[----:B--2---:R-:W-:Y:S05]  /*e7d0*/  @!P0 NANOSLEEP.SYNCS 0x989680 ;  /* 0x009896800000895d */ /* 0x004fea0003900000 */
[----:B------:R-:W2:Y:S02]  /*e7e0*/  @!P0 SYNCS.PHASECHK.TRANS64 P0, [R3+URZ+0xd0], R12 ;  /* 0x0000d00c030085a7 */ /* 0x000ea400080010ff */
[----:B--2---:R-:W-:Y:S05]  /*e7f0*/  @!P0 BRA `(.L_x_367) ;  /* 0xfffffffc00f08947 */ /* 0x004fea000383ffff */
[----:B------:R-:W-:Y:S05]  /*e800*/  BRA `(.L_x_368) ;  /* 0xffffff6000e87947 */ /* 0x000fea000383ffff */
.L_x_99:
[----:B-1----:R-:W-:Y:S07]  /*e810*/  MOV R3, UR7 ;  /* 0x0000000700037c02 */ /* 0x002fee0008000f00 */
.L_x_369:
[----:B-1----:R1:W2:Y:S02]  /*e820*/  SYNCS.PHASECHK.TRANS64.TRYWAIT P0, [R3+URZ+0xd8], R12 ;  /* 0x0000d80c030075a7 */ /* 0x0022a400080011ff */
[----:B--2---:R-:W-:Y:S05]  /*e830*/  @!P0 NANOSLEEP.SYNCS 0x989680 ;  /* 0x009896800000895d */ /* 0x004fea0003900000 */
[----:B------:R-:W2:Y:S02]  /*e840*/  @!P0 SYNCS.PHASECHK.TRANS64 P0, [R3+URZ+0xd8], R12 ;  /* 0x0000d80c030085a7 */ /* 0x000ea400080010ff */
[----:B--2---:R-:W-:Y:S05]  /*e850*/  @!P0 BRA `(.L_x_369) ;  /* 0xfffffffc00f08947 */ /* 0x004fea000383ffff */
[----:B------:R-:W-:Y:S05]  /*e860*/  BRA `(.L_x_370) ;  /* 0xffffff6400247947 */ /* 0x000fea000383ffff */
.L_x_100:
[----:B-1----:R-:W-:Y:S07]  /*e870*/  MOV R3, UR7 ;  /* 0x0000000700037c02 */ /* 0x002fee0008000f00 */
.L_x_371:
[----:B-1----:R1:W2:Y:S02]  /*e880*/  SYNCS.PHASECHK.TRANS64.TRYWAIT P0, [R3+URZ+0xe0], R12 ;  /* 0x0000e00c030075a7 */ /* 0x0022a400080011ff */
[----:B--2---:R-:W-:Y:S05]  /*e890*/  @!P0 NANOSLEEP.SYNCS 0x989680 ;  /* 0x009896800000895d */ /* 0x004fea0003900000 */
[----:B------:R-:W2:Y:S02]  /*e8a0*/  @!P0 SYNCS.PHASECHK.TRANS64 P0, [R3+URZ+0xe0], R12 ;  /* 0x0000e00c030085a7 */ /* 0x000ea400080010ff */
[----:B--2---:R-:W-:Y:S05]  /*e8b0*/  @!P0 BRA `(.L_x_371) ;  /* 0xfffffffc00f08947 */ /* 0x004fea000383ffff */
[----:B------:R-:W-:Y:S05]  /*e8c0*/  BRA `(.L_x_372) ;  /* 0xffffff64006c7947 */ /* 0x000fea000383ffff */
.L_x_101:
[----:B------:R-:W-:Y:S07]  /*e8d0*/  MOV R3, UR7 ;  /* 0x0000000700037c02 */ /* 0x000fee0008000f00 */
.L_x_373:
[----:B-1----:R1:W2:Y:S02]  /*e8e0*/  SYNCS.PHASECHK.TRANS64.TRYWAIT P0, [R3+URZ+0xe8], R12 ;  /* 0x0000e80c030075a7 */ /* 0x0022a400080011ff */
[----:B--2---:R-:W-:Y:S05]  /*e8f0*/  @!P0 NANOSLEEP.SYNCS 0x989680 ;  /* 0x009896800000895d */ /* 0x004fea0003900000 */
[----:B------:R-:W2:Y:S02]  /*e900*/  @!P0 SYNCS.PHASECHK.TRANS64 P0, [R3+URZ+0xe8], R12 ;  /* 0x0000e80c030085a7 */ /* 0x000ea400080010ff */
[----:B--2---:R-:W-:Y:S05]  /*e910*/  @!P0 BRA `(.L_x_373) ;  /* 0xfffffffc00f08947 */ /* 0x004fea000383ffff */
[----:B------:R-:W-:Y:S05]  /*e920*/  BRA `(.L_x_374) ;  /* 0xffffff6400f47947 */ /* 0x000fea000383ffff */
.L_x_103:
[----:B------:R-:W-:-:S07]  /*e930*/  MOV R0, UR7 ;  /* 0x0000000700007c02 */ /* 0x000fce0008000f00 */
.L_x_375:
[----:B-1----:R1:W4:Y:S02]  /*e940*/  SYNCS.PHASECHK.TRANS64.TRYWAIT P0, [R0+URZ+0xd0], R3 ;  /* 0x0000d003000075a7 */ /* 0x00232400080011ff */
[----:B----4-:R-:W-:Y:S05]  /*e950*/  @!P0 NANOSLEEP.SYNCS 0x989680 ;  /* 0x009896800000895d */ /* 0x010fea0003900000 */
[----:B------:R-:W4:Y:S02]  /*e960*/  @!P0 SYNCS.PHASECHK.TRANS64 P0, [R0+URZ+0xd0], R3 ;  /* 0x0000d003000085a7 */ /* 0x000f2400080010ff */
[----:B----4-:R-:W-:Y:S05]  /*e970*/  @!P0 BRA `(.L_x_375) ;  /* 0xfffffffc00f08947 */ /* 0x010fea000383ffff */
[----:B------:R-:W-:Y:S05]  /*e980*/  BRA `(.L_x_376) ;  /* 0xffffff6800647947 */ /* 0x000fea000383ffff */
.L_x_104:
[----:B-1----:R-:W-:-:S07]  /*e990*/  MOV R0, UR7 ;  /* 0x0000000700007c02 */ /* 0x002fce0008000f00 */
.L_x_377:
[----:B-1----:R1:W4:Y:S02]  /*e9a0*/  SYNCS.PHASECHK.TRANS64.TRYWAIT P0, [R0+URZ+0xd8], R3 ;  /* 0x0000d803000075a7 */ /* 0x00232400080011ff */
[----:B----4-:R-:W-:Y:S05]  /*e9b0*/  @!P0 NANOSLEEP.SYNCS 0x989680 ;  /* 0x009896800000895d */ /* 0x010fea0003900000 */
[----:B------:R-:W4:Y:S02]  /*e9c0*/  @!P0 SYNCS.PHASECHK.TRANS64 P0, [R0+URZ+0xd8], R3 ;  /* 0x0000d803000085a7 */ /* 0x000f2400080010ff */
[----:B----4-:R-:W-:Y:S05]  /*e9d0*/  @!P0 BRA `(.L_x_377) ;  /* 0xfffffffc00f08947 */ /* 0x010fea000383ffff */
[----:B------:R-:W-:Y:S05]  /*e9e0*/  BRA `(.L_x_378) ;  /* 0xffffff6800547947 */ /* 0x000fea000383ffff */
.L_x_105:
[----:B-1----:R-:W-:-:S07]  /*e9f0*/  MOV R0, UR7 ;  /* 0x0000000700007c02 */ /* 0x002fce0008000f00 */
.L_x_379:
[----:B-1----:R1:W4:Y:S02]  /*ea00*/  SYNCS.PHASECHK.TRANS64.TRYWAIT P0, [R0+URZ+0xe0], R3 ;  /* 0x0000e003000075a7 */ /* 0x00232400080011ff */
[----:B----4-:R-:W-:Y:S05]  /*ea10*/  @!P0 NANOSLEEP.SYNCS 0x989680 ;  /* 0x009896800000895d */ /* 0x010fea0003900000 */
[----:B------:R-:W4:Y:S02]  /*ea20*/  @!P0 SYNCS.PHASECHK.TRANS64 P0, [R0+URZ+0xe0], R3 ;  /* 0x0000e003000085a7 */ /* 0x000f2400080010ff */
[----:B----4-:R-:W-:Y:S05]  /*ea30*/  @!P0 BRA `(.L_x_379) ;  /* 0xfffffffc00f08947 */ /* 0x010fea000383ffff */
[----:B------:R-:W-:Y:S05]  /*ea40*/  BRA `(.L_x_380) ;  /* 0xffffff6800447947 */ /* 0x000fea000383ffff */
.L_x_107:
[----:B-1----:R1:W2:Y:S02]  /*ea50*/  SYNCS.PHASECHK.TRANS64.TRYWAIT P0, [R0+URZ+0x100], R3 ;  /* 0x00010003000075a7 */ /* 0x0022a400080011ff */
[----:B--2---:R-:W-:Y:S05]  /*ea60*/  @!P0 NANOSLEEP.SYNCS 0x989680 ;  /* 0x009896800000895d */ /* 0x004fea0003900000 */
[----:B------:R-:W2:Y:S02]  /*ea70*/  @!P0 SYNCS.PHASECHK.TRANS64 P0, [R0+URZ+0x100], R3 ;  /* 0x00010003000085a7 */ /* 0x000ea400080010ff */
[----:B--2---:R-:W-:Y:S05]  /*ea80*/  @!P0 BRA `(.L_x_107) ;  /* 0xfffffffc00f08947 */ /* 0x004fea000383ffff */
[----:B------:R-:W-:Y:S05]  /*ea90*/  BRA `(.L_x_381) ;  /* 0xffffff6800dc7947 */ /* 0x000fea000383ffff */
.L_x_121:
[----:B-1----:R1:W2:Y:S02]  /*eaa0*/  SYNCS.PHASECHK.TRANS64.TRYWAIT P0, [R3+URZ+0xb0], R0 ;  /* 0x0000b000030075a7 */ /* 0x0022a400080011ff */
[----:B--2---:R-:W-:Y:S05]  /*eab0*/  @!P0 NANOSLEEP.SYNCS 0x989680 ;  /* 0x009896800000895d */ /* 0x004fea0003900000 */
[----:B------:R-:W2:Y:S02]  /*eac0*/  @!P0 SYNCS.PHASECHK.TRANS64 P0, [R3+URZ+0xb0], R0 ;  /* 0x0000b000030085a7 */ /* 0x000ea400080010ff */
[----:B--2---:R-:W-:Y:S05]  /*ead0*/  @!P0 BRA `(.L_x_121) ;  /* 0xfffffffc00f08947 */ /* 0x004fea000383ffff */
[----:B------:R-:W-:Y:S05]  /*eae0*/  BRA `(.L_x_120) ;  /* 0xffffff78003c7947 */ /* 0x000fea000383ffff */
.L_x_124:
[----:B--2---:R2:W3:Y:S02]  /*eaf0*/  SYNCS.PHASECHK.TRANS64.TRYWAIT P1, [R124+URZ+0x120], R3 ;  /* 0x000120037c0075a7 */ /* 0x0044e400080211ff */
[----:B---3--:R-:W-:Y:S05]  /*eb00*/  @!P1 NANOSLEEP.SYNCS 0x989680 ;  /* 0x009896800000995d */ /* 0x008fea0003900000 */
[----:B------:R-:W3:Y:S02]  /*eb10*/  @!P1 SYNCS.PHASECHK.TRANS64 P1, [R124+URZ+0x120], R3 ;  /* 0x000120037c0095a7 */ /* 0x000ee400080210ff */
[----:B---3--:R-:W-:Y:S05]  /*eb20*/  @!P1 BRA `(.L_x_124) ;  /* 0xfffffffc00f09947 */ /* 0x008fea000383ffff */
[----:B------:R-:W-:Y:S05]  /*eb30*/  BRA `(.L_x_123) ;  /* 0xffffff7800c87947 */ /* 0x000fea000383ffff */
        .weak           $__internal_0_$__cuda_sm10x_tcgen05_guardrail_trap_col_being_dealloced_not_returned_by_alloc
        .type           $__internal_0_$__cuda_sm10x_tcgen05_guardrail_trap_col_being_dealloced_not_returned_by_alloc,@function
        .size           $__internal_0_$__cuda_sm10x_tcgen05_guardrail_trap_col_being_dealloced_not_returned_by_alloc,($__internal_1_$__cuda_sm10x_tcgen05_guardrail_trap_phase_invalid_during_alloc - $__internal_0_$__cuda_sm10x_tcgen05_guardrail_trap_col_being_dealloced_not_returned_by_alloc)
$__internal_0_$__cuda_sm10x_tcgen05_guardrail_trap_col_being_dealloced_not_returned_by_alloc:
[----:B------:R-:W-:Y:S05]  /*eb40*/  BPT.TRAP 0x1 ;  /* 0x000000040000795c */ /* 0x000fea0000300000 */
[----:B------:R-:W-:-:S04]  /*eb50*/  HFMA2 R3, -RZ, RZ, 0, 0 ;  /* 0x00000000ff037431 */ /* 0x000fc800000001ff */
[----:B------:R-:W-:Y:S05]  /*eb60*/  RET.REL.NODEC R2 `(_ZN7cutlass13device_kernelINS_4gemm6kernel13GemmUniversalIN4cute5tupleIJiiiiEEENS1_10collective13CollectiveMmaINS1_35MainloopSm100TmaUmmaWarpSpecializedILi11ELi2ELi2ENS5_IJNS4_1CILi2EEENSA_ILi1EEESC_EEEEENS5_IJNSA_ILi256EEESF_NSA_ILi64EEEEEENS_12float_e4m3_tENS5_IJlSC_lEEESI_SJ_NS4_8TiledMMAINS4_8MMA_AtomIJNS4_10MMA_TraitsINS4_25SM100_MMA_F8F6F4_2x1SM_SSEJSI_SI_fSF_SF_NS4_17integral_constantINS4_4UMMA5MajorELSQ_0EEESR_NSO_INSP_7ScaleInELSS_0EEEST_EEEEEENS4_6LayoutINS5_IJSC_SC_SC_EEENS5_IJNSA_ILi0EEESY_SY_EEEEENS5_IJNS4_10UnderscoreES11_S11_EEEEENS4_18SM100_TMA_2SM_LOADENS4_14ComposedLayoutINS4_7SwizzleILi2ELi4ELi3EEENS4_18smem_ptr_flag_bitsILi8EEENSW_INS5_IJNSA_ILi8EEESG_EEENS5_IJSG_SC_EEEEEEEvNS4_8identityES14_S1E_vS1F_EENS_8epilogue10collective18CollectiveEpilogueINS1H_23Sm100TmaWarpSpecializedILi4ELi2ELi64ELb0ELb0EEEJNS5_IJNSA_ILi128EEESF_SG_EEENS5_IJNSW_IS1M_SC_EENSW_ISG_SC_EEEEESI_SJ_SI_SJ_NS1H_6fusion15FusionCallbacksIS1L_NS1R_13LinCombEltActINS1H_6thread7SigmoidESI_fSI_fLNS_15FloatRoundStyleE2EEES1N_S1Q_JEEENS4_5SM1004TMEM4LOAD26SM100_TMEM_LOAD_32dp32b64xENS4_13SM90_TMA_LOADES1E_NS4_39AutoVectorizingCopyWithAssumedAlignmentILi128EEENS4_14SM90_TMA_STOREES1E_S25_S25_EEEvvEEEEvNT_6ParamsE) ;  /* 0xffffff1402247950 */ /* 0x000fea0003c3ffff */
        .weak           $__internal_1_$__cuda_sm10x_tcgen05_guardrail_trap_phase_invalid_during_alloc
        .type           $__internal_1_$__cuda_sm10x_tcgen05_guardrail_trap_phase_invalid_during_alloc,@function
        .size           $__internal_1_$__cuda_sm10x_tcgen05_guardrail_trap_phase_invalid_during_alloc,($__internal_2_$__cuda_sm10x_tcgen05_guardrail_trap_unallocated_columns_being_dealloced - $__internal_1_$__cuda_sm10x_tcgen05_guardrail_trap_phase_invalid_during_alloc)
$__internal_1_$__cuda_sm10x_tcgen05_guardrail_trap_phase_invalid_during_alloc:
[----:B------:R-:W-:Y:S05]  /*eb70*/  BPT.TRAP 0x1 ;  /* 0x000000040000795c */ /* 0x000fea0000300000 */
[----:B------:R-:W-:-:S04]  /*eb80*/  MOV R3, 0x0 ;  /* 0x0000000000037802 */ /* 0x000fc80000000f00 */
[----:B------:R-:W-:Y:S05]  /*eb90*/  RET.REL.NODEC R2 `(_ZN7cutlass13device_kernelINS_4gemm6kernel13GemmUniversalIN4cute5tupleIJiiiiEEENS1_10collective13CollectiveMmaINS1_35MainloopSm100TmaUmmaWarpSpecializedILi11ELi2ELi2ENS5_IJNS4_1CILi2EEENSA_ILi1EEESC_EEEEENS5_IJNSA_ILi256EEESF_NSA_ILi64EEEEEENS_12float_e4m3_tENS5_IJlSC_lEEESI_SJ_NS4_8TiledMMAINS4_8MMA_AtomIJNS4_10MMA_TraitsINS4_25SM100_MMA_F8F6F4_2x1SM_SSEJSI_SI_fSF_SF_NS4_17integral_constantINS4_4UMMA5MajorELSQ_0EEESR_NSO_INSP_7ScaleInELSS_0EEEST_EEEEEENS4_6LayoutINS5_IJSC_SC_SC_EEENS5_IJNSA_ILi0EEESY_SY_EEEEENS5_IJNS4_10UnderscoreES11_S11_EEEEENS4_18SM100_TMA_2SM_LOADENS4_14ComposedLayoutINS4_7SwizzleILi2ELi4ELi3EEENS4_18smem_ptr_flag_bitsILi8EEENSW_INS5_IJNSA_ILi8EEESG_EEENS5_IJSG_SC_EEEEEEEvNS4_8identityES14_S1E_vS1F_EENS_8epilogue10collective18CollectiveEpilogueINS1H_23Sm100TmaWarpSpecializedILi4ELi2ELi64ELb0ELb0EEEJNS5_IJNSA_ILi128EEESF_SG_EEENS5_IJNSW_IS1M_SC_EENSW_ISG_SC_EEEEESI_SJ_SI_SJ_NS1H_6fusion15FusionCallbacksIS1L_NS1R_13LinCombEltActINS1H_6thread7SigmoidESI_fSI_fLNS_15FloatRoundStyleE2EEES1N_S1Q_JEEENS4_5SM1004TMEM4LOAD26SM100_TMEM_LOAD_32dp32b64xENS4_13SM90_TMA_LOADES1E_NS4_39AutoVectorizingCopyWithAssumedAlignmentILi128EEENS4_14SM90_TMA_STOREES1E_S25_S25_EEEvvEEEEvNT_6ParamsE) ;  /* 0xffffff1402187950 */ /* 0x000fea0003c3ffff */
        .weak           $__internal_2_$__cuda_sm10x_tcgen05_guardrail_trap_unallocated_columns_being_dealloced
        .type           $__internal_2_$__cuda_sm10x_tcgen05_guardrail_trap_unallocated_columns_being_dealloced,@function
        .size           $__internal_2_$__cuda_sm10x_tcgen05_guardrail_trap_unallocated_columns_being_dealloced,($__internal_3_$__cuda_sm20_rcp_rn_f32_slowpath - $__internal_2_$__cuda_sm10x_tcgen05_guardrail_trap_unallocated_columns_being_dealloced)
$__internal_2_$__cuda_sm10x_tcgen05_guardrail_trap_unallocated_columns_being_dealloced:
[----:B------:R-:W-:Y:S05]  /*eba0*/  BPT.TRAP 0x1 ;  /* 0x000000040000795c */ /* 0x000fea0000300000 */
[----:B------:R-:W-:-:S04]  /*ebb0*/  HFMA2 R3, -RZ, RZ, 0, 0 ;  /* 0x00000000ff037431 */ /* 0x000fc800000001ff */
[----:B------:R-:W-:Y:S05]  /*ebc0*/  RET.REL.NODEC R2 `(_ZN7cutlass13device_kernelINS_4gemm6kernel13GemmUniversalIN4cute5tupleIJiiiiEEENS1_10collective13CollectiveMmaINS1_35MainloopSm100TmaUmmaWarpSpecializedILi11ELi2ELi2ENS5_IJNS4_1CILi2EEENSA_ILi1EEESC_EEEEENS5_IJNSA_ILi256EEESF_NSA_ILi64EEEEEENS_12float_e4m3_tENS5_IJlSC_lEEESI_SJ_NS4_8TiledMMAINS4_8MMA_AtomIJNS4_10MMA_TraitsINS4_25SM100_MMA_F8F6F4_2x1SM_SSEJSI_SI_fSF_SF_NS4_17integral_constantINS4_4UMMA5MajorELSQ_0EEESR_NSO_INSP_7ScaleInELSS_0EEEST_EEEEEENS4_6LayoutINS5_IJSC_SC_SC_EEENS5_IJNSA_ILi0EEESY_SY_EEEEENS5_IJNS4_10UnderscoreES11_S11_EEEEENS4_18SM100_TMA_2SM_LOADENS4_14ComposedLayoutINS4_7SwizzleILi2ELi4ELi3EEENS4_18smem_ptr_flag_bitsILi8EEENSW_INS5_IJNSA_ILi8EEESG_EEENS5_IJSG_SC_EEEEEEEvNS4_8identityES14_S1E_vS1F_EENS_8epilogue10collective18CollectiveEpilogueINS1H_23Sm100TmaWarpSpecializedILi4ELi2ELi64ELb0ELb0EEEJNS5_IJNSA_ILi128EEESF_SG_EEENS5_IJNSW_IS1M_SC_EENSW_ISG_SC_EEEEESI_SJ_SI_SJ_NS1H_6fusion15FusionCallbacksIS1L_NS1R_13LinCombEltActINS1H_6thread7SigmoidESI_fSI_fLNS_15FloatRoundStyleE2EEES1N_S1Q_JEEENS4_5SM1004TMEM4LOAD26SM100_TMEM_LOAD_32dp32b64xENS4_13SM90_TMA_LOADES1E_NS4_39AutoVectorizingCopyWithAssumedAlignmentILi128EEENS4_14SM90_TMA_STOREES1E_S25_S25_EEEvvEEEEvNT_6ParamsE) ;  /* 0xffffff14020c7950 */ /* 0x000fea0003c3ffff */
        .weak           $__internal_3_$__cuda_sm20_rcp_rn_f32_slowpath
        .type           $__internal_3_$__cuda_sm20_rcp_rn_f32_slowpath,@function
        .size           $__internal_3_$__cuda_sm20_rcp_rn_f32_slowpath,(.L_x_387 - $__internal_3_$__cuda_sm20_rcp_rn_f32_slowpath)
$__internal_3_$__cuda_sm20_rcp_rn_f32_slowpath:
[----:B------:R-:W-:Y:S01]  /*ebd0*/  IMAD.SHL.U32 R97, R101, 0x2, RZ ;  /* 0x0000000265617824 */ /* 0x000fe200078e00ff */
[----:B------:R-:W-:Y:S04]  /*ebe0*/  BSSY.RECONVERGENT B0, `(.L_x_382) ;  /* 0x0000030000007945 */ /* 0x000fe80003800200 */
[----:B------:R-:W-:-:S04]  /*ebf0*/  SHF.R.U32.HI R97, RZ, 0x18, R97 ;  /* 0x00000018ff617819 */ /* 0x000fc80000011661 */
[----:B------:R-:W-:-:S13]  /*ec00*/  ISETP.NE.U32.AND P0, PT, R97, RZ, PT ;  /* 0x000000ff6100720c */ /* 0x000fda0003f05070 */
[----:B------:R-:W-:Y:S05]  /*ec10*/  @P0 BRA `(.L_x_383) ;  /* 0x0000000000280947 */ /* 0x000fea0003800000 */
[----:B------:R-:W-:-:S04]  /*ec20*/  SHF.L.U32 R64, R101, 0x1, RZ ;  /* 0x0000000165407819 */ /* 0x000fc800000006ff */
[----:B------:R-:W-:-:S13]  /*ec30*/  ISETP.NE.AND P0, PT, R64, RZ, PT ;  /* 0x000000ff4000720c */ /* 0x000fda0003f05270 */
[----:B------:R-:W-:Y:S01]  /*ec40*/  @P0 FFMA R97, R101, 1.84467440737095516160e+19, RZ ;  /* 0x5f80000065610823 */ /* 0x000fe200000000ff */
[----:B------:R-:W-:Y:S08]  /*ec50*/  @!P0 MUFU.RCP R99, R101 ;  /* 0x0000006500638308 */ /* 0x000ff00000001000 */
[----:B------:R-:W1:Y:S02]  /*ec60*/  @P0 MUFU.RCP R64, R97 ;  /* 0x0000006100400308 */ /* 0x000e640000001000 */
[----:B-1----:R-:W-:-:S04]  /*ec70*/  @P0 FFMA R103, R97, R64, -1 ;  /* 0xbf80000061670423 */ /* 0x002fc80000000040 */
[----:B------:R-:W-:-:S04]  /*ec80*/  @P0 FADD.FTZ R103, -R103, -RZ ;  /* 0x800000ff67670221 */ /* 0x000fc80000010100 */
[----:B------:R-:W-:-:S04]  /*ec90*/  @P0 FFMA R103, R64, R103, R64 ;  /* 0x0000006740670223 */ /* 0x000fc80000000040 */
[----:B------:R-:W-:Y:S01]  /*eca0*/  @P0 FFMA R99, R103, 1.84467440737095516160e+19, RZ ;  /* 0x5f80000067630823 */ /* 0x000fe200000000ff */
[----:B------:R-:W-:Y:S05]  /*ecb0*/  BRA `(.L_x_384) ;  /* 0x0000000000887947 */ /* 0x000fea0003800000 */
.L_x_383:
[----:B------:R-:W-:-:S04]  /*ecc0*/  IADD3 R64, PT, PT, R97, -0xfd, RZ ;  /* 0xffffff0361407810 */ /* 0x000fc80007ffe0ff */
[----:B------:R-:W-:-:S13]  /*ecd0*/  ISETP.GT.U32.AND P0, PT, R64, 0x1, PT ;  /* 0x000000014000780c */ /* 0x000fda0003f04070 */
[----:B------:R-:W-:Y:S05]  /*ece0*/  @P0 BRA `(.L_x_385) ;  /* 0x0000000000780947 */ /* 0x000fea0003800000 */
[----:B------:R-:W-:Y:S01]  /*ecf0*/  LOP3.LUT R105, R101, 0x7fffff, RZ, 0xc0, !PT ;  /* 0x007fffff65697812 */ /* 0x000fe200078ec0ff */
[----:B------:R-:W-:Y:S02]  /*ed00*/  IMAD.MOV.U32 R99, RZ, RZ, 0x3 ;  /* 0x00000003ff637424 */ /* 0x000fe400078e00ff */
[----:B------:R-:W-:Y:S01]  /*ed10*/  VIADD R97, R97, 0xffffff04 ;  /* 0xffffff0461617836 */ /* 0x000fe20000000000 */
[----:B------:R-:W-:Y:S02]  /*ed20*/  LOP3.LUT R105, R105, 0x3f800000, RZ, 0xfc, !PT ;  /* 0x3f80000069697812 */ /* 0x000fe400078efcff */
[----:B------:R-:W-:Y:S02]  /*ed30*/  SHF.L.U32 R99, R99, R64, RZ ;  /* 0x0000004063637219 */ /* 0x000fe400000006ff */
[----:B------:R-:W1:Y:S02]  /*ed40*/  MUFU.RCP R104, R105 ;  /* 0x0000006900687308 */ /* 0x000e640000001000 */
[----:B-1----:R-:W-:-:S04]  /*ed50*/  FFMA R103, R105, R104, -1 ;  /* 0xbf80000069677423 */ /* 0x002fc80000000068 */
[----:B------:R-:W-:-:S04]  /*ed60*/  FADD.FTZ R103, -R103, -RZ ;  /* 0x800000ff67677221 */ /* 0x000fc80000010100 */
[CCC-:B------:R-:W-:Y:S01]  /*ed70*/  FFMA.RM R106, R104.reuse, R103.reuse, R104.reuse ;  /* 0x00000067686a7223 */ /* 0x1c0fe20000004068 */
[----:B------:R-:W-:-:S04]  /*ed80*/  FFMA.RP R103, R104, R103, R104 ;  /* 0x0000006768677223 */ /* 0x000fc80000008068 */
[C---:B------:R-:W-:Y:S02]  /*ed90*/  LOP3.LUT R104, R106.reuse, 0x7fffff, RZ, 0xc0, !PT ;  /* 0x007fffff6a687812 */ /* 0x040fe400078ec0ff */
[----:B------:R-:W-:Y:S02]  /*eda0*/  FSETP.NEU.FTZ.AND P0, PT, R106, R103, PT ;  /* 0x000000676a00720b */ /* 0x000fe40003f1d000 */
[----:B------:R-:W-:Y:S02]  /*edb0*/  LOP3.LUT R104, R104, 0x800000, RZ, 0xfc, !PT ;  /* 0x0080000068687812 */ /* 0x000fe400078efcff */
[----:B------:R-:W-:Y:S02]  /*edc0*/  SEL R103, RZ, 0xffffffff, !P0 ;  /* 0xffffffffff677807 */ /* 0x000fe40004000000 */
[----:B------:R-:W-:-:S03]  /*edd0*/  LOP3.LUT R99, R99, R104, RZ, 0xc0, !PT ;  /* 0x0000006863637212 */ /* 0x000fc600078ec0ff */
[----:B------:R-:W-:Y:S01]  /*ede0*/  IMAD.MOV R103, RZ, RZ, -R103 ;  /* 0x000000ffff677224 */ /* 0x000fe200078e0a67 */
[----:B------:R-:W-:-:S04]  /*edf0*/  SHF.R.U32.HI R99, RZ, R64, R99 ;  /* 0x00000040ff637219 */ /* 0x000fc80000011663 */
[--C-:B------:R-:W-:Y:S02]  /*ee00*/  LOP3.LUT P1, RZ, R103, R64, R104.reuse, 0xf8, !PT ;  /* 0x0000004067ff7212 */ /* 0x100fe4000782f868 */
[C---:B------:R-:W-:Y:S02]  /*ee10*/  LOP3.LUT P2, RZ, R99.reuse, 0x1, RZ, 0xc0, !PT ;  /* 0x0000000163ff7812 */ /* 0x040fe4000784c0ff */
[----:B------:R-:W-:Y:S02]  /*ee20*/  LOP3.LUT P0, RZ, R99, 0x2, RZ, 0xc0, !PT ;  /* 0x0000000263ff7812 */ /* 0x000fe4000780c0ff */
[----:B------:R-:W-:Y:S02]  /*ee30*/  SHF.R.U32.HI R104, RZ, R97, R104 ;  /* 0x00000061ff687219 */ /* 0x000fe40000011668 */
[----:B------:R-:W-:-:S04]  /*ee40*/  PLOP3.LUT P0, PT, P2, P1, P0, 0xe0, 0x0 ;  /* 0x000000000000781c */ /* 0x000fc80001703c00 */
[----:B------:R-:W-:Y:S02]  /*ee50*/  SEL R64, RZ, 0x1, !P0 ;  /* 0x00000001ff407807 */ /* 0x000fe40004000000 */
[----:B------:R-:W-:-:S03]  /*ee60*/  LOP3.LUT P0, RZ, R101, 0x7fffff, RZ, 0xc0, !PT ;  /* 0x007fffff65ff7812 */ /* 0x000fc6000780c0ff */
[----:B------:R-:W-:-:S05]  /*ee70*/  IMAD.MOV R64, RZ, RZ, -R64 ;  /* 0x000000ffff407224 */ /* 0x000fca00078e0a40 */
[----:B------:R-:W-:-:S13]  /*ee80*/  ISETP.GE.AND P1, PT, R64, RZ, PT ;  /* 0x000000ff4000720c */ /* 0x000fda0003f26270 */
[----:B------:R-:W-:-:S04]  /*ee90*/  @!P1 VIADD R104, R104, 0x1 ;  /* 0x0000000168689836 */ /* 0x000fc80000000000 */
[----:B------:R-:W-:-:S05]  /*eea0*/  @!P0 IMAD.SHL.U32 R104, R104, 0x2, RZ ;  /* 0x0000000268688824 */ /* 0x000fca00078e00ff */
[----:B------:R-:W-:Y:S01]  /*eeb0*/  LOP3.LUT R99, R104, 0x80000000, R101, 0xf8, !PT ;  /* 0x8000000068637812 */ /* 0x000fe200078ef865 */
[----:B------:R-:W-:Y:S05]  /*eec0*/  BRA `(.L_x_384) ;  /* 0x0000000000047947 */ /* 0x000fea0003800000 */
.L_x_385:
[----:B------:R1:W2:Y:S02]  /*eed0*/  MUFU.RCP R99, R101 ;  /* 0x0000006500637308 */ /* 0x0002a40000001000 */
.L_x_384:
[----:B------:R-:W-:Y:S05]  /*eee0*/  BSYNC.RECONVERGENT B0 ;  /* 0x0000000000007941 */ /* 0x000fea0003800200 */
.L_x_382:
[----:B------:R-:W-:Y:S01]  /*eef0*/  HFMA2 R103, -RZ, RZ, 0, 0 ;  /* 0x00000000ff677431 */ /* 0x000fe200000001ff */
[----:B--2---:R-:W-:-:S03]  /*ef00*/  MOV R64, R99 ;  /* 0x0000006300407202 */ /* 0x004fc60000000f00 */
[----:B-1----:R-:W-:Y:S05]  /*ef10*/  RET.REL.NODEC R102 `(_ZN7cutlass13device_kernelINS_4gemm6kernel13GemmUniversalIN4cute5tupleIJiiiiEEENS1_10collective13CollectiveMmaINS1_35MainloopSm100TmaUmmaWarpSpecializedILi11ELi2ELi2ENS5_IJNS4_1CILi2EEENSA_ILi1EEESC_EEEEENS5_IJNSA_ILi256EEESF_NSA_ILi64EEEEEENS_12float_e4m3_tENS5_IJlSC_lEEESI_SJ_NS4_8TiledMMAINS4_8MMA_AtomIJNS4_10MMA_TraitsINS4_25SM100_MMA_F8F6F4_2x1SM_SSEJSI_SI_fSF_SF_NS4_17integral_constantINS4_4UMMA5MajorELSQ_0EEESR_NSO_INSP_7ScaleInELSS_0EEEST_EEEEEENS4_6LayoutINS5_IJSC_SC_SC_EEENS5_IJNSA_ILi0EEESY_SY_EEEEENS5_IJNS4_10UnderscoreES11_S11_EEEEENS4_18SM100_TMA_2SM_LOADENS4_14ComposedLayoutINS4_7SwizzleILi2ELi4ELi3EEENS4_18smem_ptr_flag_bitsILi8EEENSW_INS5_IJNSA_ILi8EEESG_EEENS5_IJSG_SC_EEEEEEEvNS4_8identityES14_S1E_vS1F_EENS_8epilogue10collective18CollectiveEpilogueINS1H_23Sm100TmaWarpSpecializedILi4ELi2ELi64ELb0ELb0EEEJNS5_IJNSA_ILi128EEESF_SG_EEENS5_IJNSW_IS1M_SC_EENSW_ISG_SC_EEEEESI_SJ_SI_SJ_NS1H_6fusion15FusionCallbacksIS1L_NS1R_13LinCombEltActINS1H_6thread7SigmoidESI_fSI_fLNS_15FloatRoundStyleE2EEES1N_S1Q_JEEENS4_5SM1004TMEM4LOAD26SM100_TMEM_LOAD_32dp32b64xENS4_13SM90_TMA_LOADES1E_NS4_39AutoVectorizingCopyWithAssumedAlignmentILi128EEENS4_14SM90_TMA_STOREES1E_S25_S25_EEEvvEEEEvNT_6ParamsE) ;  /* 0xffffff1066387950 */ /* 0x002fea0003c3ffff */
.L_x_386:
[----:B------:R-:W-:-:S00]  /*ef20*/  BRA `(.L_x_386) ;  /* 0xfffffffc00fc7947 */ /* 0x000fc0000383ffff */
[----:B------:R-:W-:-:S00]  /*ef30*/  NOP ;  /* 0x0000000000007918 */ /* 0x000fc00000000000 */
        /* <DEDUP_REMOVED lines=12> */
.L_x_387:


//--------------------- .nv.global.init           --------------------------
	.section	.nv.global.init,"aw",@progbits
.nv.global.init:
	.type		$str$27,@object
	.size		$str$27,($str$28 - $str$27)
$str$27:
        /*0000*/ 	.byte	0x28, 0x61, 0x64, 0x64, 0x72, 0x65, 0x73, 0x73, 0x20, 0x26, 0x20, 0x6d, 0x61, 0x73, 0x6b, 0x29
        /*0010*/ 	.byte	0x20, 0x3d, 0x3d, 0x20, 0x30, 0x00
	.type		$str$28,@object
	.size		$str$28,($str$26 - $str$28)
$str$28:
        /*0016*/ 	.byte	0x2f, 0x74, 0x6d, 0x70, 0x2f, 0x63, 0x75, 0x74, 0x6c, 0x61, 0x73, 0x73, 0x5f, 0x73, 0x77, 0x65
        /*0026*/ 	.byte	0x65, 0x70, 0x5f, 0x73, 0x72, 0x63, 0x2f, 0x69, 0x6e, 0x63, 0x6c, 0x75, 0x64, 0x65, 0x2f, 0x63
        /*0036*/ 	.byte	0x75, 0x74, 0x65, 0x2f, 0x70, 0x6f, 0x69, 0x6e, 0x74, 0x65, 0x72, 0x5f, 0x66, 0x6c, 0x61, 0x67
        /*0046*/ 	.byte	0x67, 0x65, 0x64, 0x2e, 0x68, 0x70, 0x70, 0x00
	.type		$str$26,@object
	.size		$str$26,($str$25 - $str$26)
$str$26:
        /*004e*/ 	.byte	0x2f, 0x74, 0x6d, 0x70, 0x2f, 0x63, 0x75, 0x74, 0x6c, 0x61, 0x73, 0x73, 0x5f, 0x73, 0x77, 0x65
        /*005e*/ 	.byte	0x65, 0x70, 0x5f, 0x73, 0x72, 0x63, 0x2f, 0x69, 0x6e, 0x63, 0x6c, 0x75, 0x64, 0x65, 0x2f, 0x63
        /*006e*/ 	.byte	0x75, 0x74, 0x65, 0x2f, 0x61, 0x74, 0x6f, 0x6d, 0x2f, 0x63, 0x6f, 0x70, 0x79, 0x5f, 0x74, 0x72
        /*007e*/ 	.byte	0x61, 0x69, 0x74, 0x73, 0x5f, 0x73, 0x6d, 0x31, 0x30, 0x30, 0x2e, 0x68, 0x70, 0x70, 0x00
	.type		$str$25,@object
	.size		$str$25,(__unnamed_1 - $str$25)
$str$25:
        /*008d*/ 	.byte	0x28, 0x28, 0x75, 0x69, 0x6e, 0x74, 0x33, 0x32, 0x5f, 0x74, 0x28, 0x74, 0x68, 0x72, 0x65, 0x61
        /*009d*/ 	.byte	0x64, 0x49, 0x64, 0x78, 0x2e, 0x78, 0x29, 0x20, 0x2f, 0x20, 0x33, 0x32, 0x29, 0x20, 0x25, 0x20
        /*00ad*/ 	.byte	0x34, 0x29, 0x20, 0x3d, 0x3d, 0x20, 0x28, 0x28, 0x28, 0x74, 0x6d, 0x65, 0x6d, 0x5f, 0x61, 0x64
        /*00bd*/ 	.byte	0x64, 0x72, 0x20, 0x3e, 0x3e, 0x20, 0x31, 0x36, 0x29, 0x20, 0x2f, 0x20, 0x33, 0x32, 0x29, 0x20
        /*00cd*/ 	.byte	0x25, 0x20, 0x34, 0x29, 0x00
	.type		__unnamed_1,@object
	.size		__unnamed_1,(__unnamed_2 - __unnamed_1)
__unnamed_1:
        /*00d2*/ 	.byte	0x61, 0x75, 0x74, 0x6f, 0x20, 0x63, 0x75, 0x74, 0x65, 0x3a, 0x3a, 0x61, 0x73, 0x5f, 0x70, 0x6f
        /* <DEDUP_REMOVED lines=24> */
        /*0262*/ 	.byte	0x43, 0x3c, 0x38, 0x31, 0x39, 0x32, 0x3e, 0x3e, 0x3e, 0x3e, 0x5d, 0x00
	.type		__unnamed_2,@object
	.size		__unnamed_2,(__unnamed_3 - __unnamed_2)
__unnamed_2:
        /* <DEDUP_REMOVED lines=26> */
	.type		__unnamed_3,@object
	.size		__unnamed_3,(.L_3 - __unnamed_3)
__unnamed_3:
        /* <DEDUP_REMOVED lines=42> */
        /*06aa*/ 	.byte	0x3e, 0x3e, 0x3e, 0x3e, 0x5d, 0x00
.L_3:


//--------------------- .nv.shared._ZN7cutlass13device_kernelINS_4gemm6kernel13GemmUniversalIN4cute5tupleIJiiiiEEENS1_10collective13CollectiveMmaINS1_35MainloopSm100TmaUmmaWarpSpecializedILi11ELi2ELi2ENS5_IJNS4_1CILi2EEENSA_ILi1EEESC_EEEEENS5_IJNSA_ILi256EEESF_NSA_ILi64EEEEEENS_12float_e4m3_tENS5_IJlSC_lEEESI_SJ_NS4_8TiledMMAINS4_8MMA_AtomIJNS4_10MMA_TraitsINS4_25SM100_MMA_F8F6F4_2x1SM_SSEJSI_SI_fSF_SF_NS4_17integral_constantINS4_4UMMA5MajorELSQ_0EEESR_NSO_INSP_7ScaleInELSS_0EEEST_EEEEEENS4_6LayoutINS5_IJSC_SC_SC_EEENS5_IJNSA_ILi0EEESY_SY_EEEEENS5_IJNS4_10UnderscoreES11_S11_EEEEENS4_18SM100_TMA_2SM_LOADENS4_14ComposedLayoutINS4_7SwizzleILi2ELi4ELi3EEENS4_18smem_ptr_flag_bitsILi8EEENSW_INS5_IJNSA_ILi8EEESG_EEENS5_IJSG_SC_EEEEEEEvNS4_8identityES14_S1E_vS1F_EENS_8epilogue10collective18CollectiveEpilogueINS1H_23Sm100TmaWarpSpecializedILi4ELi2ELi64ELb0ELb0EEEJNS5_IJNSA_ILi128EEESF_SG_EEENS5_IJNSW_IS1M_SC_EENSW_ISG_SC_EEEEESI_SJ_SI_SJ_NS1H_6fusion15FusionCallbacksIS1L_NS1R_13LinCombEltActINS1H_6thread7SigmoidESI_fSI_fLNS_15FloatRoundStyleE2EEES1N_S1Q_JEEENS4_5SM1004TMEM4LOAD26SM100_TMEM_LOAD_32dp32b64xENS4_13SM90_TMA_LOADES1E_NS4_39AutoVectorizingCopyWithAssumedAlignmentILi128EEENS4_14SM90_TMA_STOREES1E_S25_S25_EEEvvEEEEvNT_6ParamsE --------------------------
	.section	.nv.shared._ZN7cutlass13device_kernelINS_4gemm6kernel13GemmUniversalIN4cute5tupleIJiiiiEEENS1_10collective13CollectiveMmaINS1_35MainloopSm100TmaUmmaWarpSpecializedILi11ELi2ELi2ENS5_IJNS4_1CILi2EEENSA_ILi1EEESC_EEEEENS5_IJNSA_ILi256EEESF_NSA_ILi64EEEEEENS_12float_e4m3_tENS5_IJlSC_lEEESI_SJ_NS4_8TiledMMAINS4_8MMA_AtomIJNS4_10MMA_TraitsINS4_25SM100_MMA_F8F6F4_2x1SM_SSEJSI_SI_fSF_SF_NS4_17integral_constantINS4_4UMMA5MajorELSQ_0EEESR_NSO_INSP_7ScaleInELSS_0EEEST_EEEEEENS4_6LayoutINS5_IJSC_SC_SC_EEENS5_IJNSA_ILi0EEESY_SY_EEEEENS5_IJNS4_10UnderscoreES11_S11_EEEEENS4_18SM100_TMA_2SM_LOADENS4_14ComposedLayoutINS4_7SwizzleILi2ELi4ELi3EEENS4_18smem_ptr_flag_bitsILi8EEENSW_INS5_IJNSA_ILi8EEESG_EEENS5_IJSG_SC_EEEEEEEvNS4_8identityES14_S1E_vS1F_EENS_8epilogue10collective18CollectiveEpilogueINS1H_23Sm100TmaWarpSpecializedILi4ELi2ELi64ELb0ELb0EEEJNS5_IJNSA_ILi128EEESF_SG_EEENS5_IJNSW_IS1M_SC_EENSW_ISG_SC_EEEEESI_SJ_SI_SJ_NS1H_6fusion15FusionCallbacksIS1L_NS1R_13LinCombEltActINS1H_6thread7SigmoidESI_fSI_fLNS_15FloatRoundStyleE2EEES1N_S1Q_JEEENS4_5SM1004TMEM4LOAD26SM100_TMEM_LOAD_32dp32b64xENS4_13SM90_TMA_LOADES1E_NS4_39AutoVectorizingCopyWithAssumedAlignmentILi128EEENS4_14SM90_TMA_STOREES1E_S25_S25_EEEvvEEEEvNT_6ParamsE,"aw",@nobits
	.sectionflags	@""
	.align	16
	.zero		1024


//--------------------- .nv.shared.reserved.0     --------------------------
	.section	.nv.shared.reserved.0,"aw",@nobits
	.weak		__nv_reservedSMEM_offset_0_alias
	.size		__nv_reservedSMEM_offset_0_alias, 0, 64
	.other		__nv_reservedSMEM_offset_0_alias,@"STO_CUDA_RESERVED_SHARED STV_DEFAULT"
__nv_reservedSMEM_offset_0_alias:
	.zero		0
.nv.shared.reserved.0:
	.zero		64
	.weak		__nv_reservedSMEM_tcgen05_partition
	.type		__nv_reservedSMEM_tcgen05_partition,@object
	.size		__nv_reservedSMEM_tcgen05_partition,(.L_0 - __nv_reservedSMEM_tcgen05_partition)
__nv_reservedSMEM_tcgen05_partition:
	.zero		32
.L_0:


//--------------------- .nv.global                --------------------------
	.section	.nv.global,"aw",@nobits
.nv.global:
	.type		_ZN39_INTERNAL_c1bfca9d_4_k_cu_dfcbd218_30264cute1_E,@object
	.size		_ZN39_INTERNAL_c1bfca9d_4_k_cu_dfcbd218_30264cute1_E,(_ZN39_INTERNAL_c1bfca9d_4_k_cu_dfcbd218_30264cuda3std3__45__cpo6cbeginE - _ZN39_INTERNAL_c1bfca9d_4_k_cu_dfcbd218_30264cute1_E)
_ZN39_INTERNAL_c1bfca9d_4_k_cu_dfcbd218_30264cute1_E:
	.zero		1
	.type		_ZN39_INTERNAL_c1bfca9d_4_k_cu_dfcbd218_30264cuda3std3__45__cpo6cbeginE,@object
	.size		_ZN39_INTERNAL_c1bfca9d_4_k_cu_dfcbd218_30264cuda3std3__45__cpo6cbeginE,(_ZN39_INTERNAL_c1bfca9d_4_k_cu_dfcbd218_30264cuda3std3__48in_placeE - _ZN39_INTERNAL_c1bfca9d_4_k_cu_dfcbd218_30264cuda3std3__45__cpo6cbeginE)
_ZN39_INTERNAL_c1bfca9d_4_k_cu_dfcbd218_30264cuda3std3__45__cpo6cbeginE:
	.zero		1
	.type		_ZN39_INTERNAL_c1bfca9d_4_k_cu_dfcbd218_30264cuda3std3__48in_placeE,@object
	.size		_ZN39_INTERNAL_c1bfca9d_4_k_cu_dfcbd218_30264cuda3std3__48in_placeE,(_ZN39_INTERNAL_c1bfca9d_4_k_cu_dfcbd218_30264cuda3std6ranges3__45__cpo9iter_moveE - _ZN39_INTERNAL_c1bfca9d_4_k_cu_dfcbd218_30264cuda3std3__48in_placeE)
_ZN39_INTERNAL_c1bfca9d_4_k_cu_dfcbd218_30264cuda3std3__48in_placeE:
	.zero		1
	.type		_ZN39_INTERNAL_c1bfca9d_4_k_cu_dfcbd218_30264cuda3std6ranges3__45__cpo9iter_moveE,@object
	.size		_ZN39_INTERNAL_c1bfca9d_4_k_cu_dfcbd218_30264cuda3std6ranges3__45__cpo9iter_moveE,(_ZN39_INTERNAL_c1bfca9d_4_k_cu_dfcbd218_30264cuda3std3__45__cpo5beginE - _ZN39_INTERNAL_c1bfca9d_4_k_cu_dfcbd218_30264cuda3std6ranges3__45__cpo9iter_moveE)
_ZN39_INTERNAL_c1bfca9d_4_k_cu_dfcbd218_30264cuda3std6ranges3__45__cpo9iter_moveE:
	.zero		1
	.type		_ZN39_INTERNAL_c1bfca9d_4_k_cu_dfcbd218_30264cuda3std3__45__cpo5beginE,@object
	.size		_ZN39_INTERNAL_c1bfca9d_4_k_cu_dfcbd218_30264cuda3std3__45__cpo5beginE,(_ZN39_INTERNAL_c1bfca9d_4_k_cu_dfcbd218_30264cuda3std3__441_GLOBAL__N__c1bfca9d_4_k_cu_dfcbd218_30266ignoreE - _ZN39_INTERNAL_c1bfca9d_4_k_cu_dfcbd218_30264cuda3std3__45__cpo5beginE)
_ZN39_INTERNAL_c1bfca9d_4_k_cu_dfcbd218_30264cuda3std3__45__cpo5beginE:
	.zero		1
	.type		_ZN39_INTERNAL_c1bfca9d_4_k_cu_dfcbd218_30264cuda3std3__441_GLOBAL__N__c1bfca9d_4_k_cu_dfcbd218_30266ignoreE,@object
	.size		_ZN39_INTERNAL_c1bfca9d_4_k_cu_dfcbd218_30264cuda3std3__441_GLOBAL__N__c1bfca9d_4_k_cu_dfcbd218_30266ignoreE,(_ZN39_INTERNAL_c1bfca9d_4_k_cu_dfcbd218_30264cute7productE - _ZN39_INTERNAL_c1bfca9d_4_k_cu_dfcbd218_30264cuda3std3__441_GLOBAL__N__c1bfca9d_4_k_cu_dfcbd218_30266ignoreE)
_ZN39_INTERNAL_c1bfca9d_4_k_cu_dfcbd218_30264cuda3std3__441_GLOBAL__N__c1bfca9d_4_k_cu_dfcbd218_30266ignoreE:
	.zero		1
	.type		_ZN39_INTERNAL_c1bfca9d_4_k_cu_dfcbd218_30264cute7productE,@object
	.size		_ZN39_INTERNAL_c1bfca9d_4_k_cu_dfcbd218_30264cute7productE,(_ZN39_INTERNAL_c1bfca9d_4_k_cu_dfcbd218_30264cuda3std3__45__cpo3endE - _ZN39_INTERNAL_c1bfca9d_4_k_cu_dfcbd218_30264cute7productE)
_ZN39_INTERNAL_c1bfca9d_4_k_cu_dfcbd218_30264cute7productE:
	.zero		1
	.type		_ZN39_INTERNAL_c1bfca9d_4_k_cu_dfcbd218_30264cuda3std3__45__cpo3endE,@object
	.size		_ZN39_INTERNAL_c1bfca9d_4_k_cu_dfcbd218_30264cuda3std3__45__cpo3endE,(_ZN39_INTERNAL_c1bfca9d_4_k_cu_dfcbd218_30264cuda3std3__419piecewise_constructE - _ZN39_INTERNAL_c1bfca9d_4_k_cu_dfcbd218_30264cuda3std3__45__cpo3endE)
_ZN39_INTERNAL_c1bfca9d_4_k_cu_dfcbd218_30264cuda3std3__45__cpo3endE:
	.zero		1
	.type		_ZN39_INTERNAL_c1bfca9d_4_k_cu_dfcbd218_30264cuda3std3__419piecewise_constructE,@object
	.size		_ZN39_INTERNAL_c1bfca9d_4_k_cu_dfcbd218_30264cuda3std3__419piecewise_constructE,(_ZN39_INTERNAL_c1bfca9d_4_k_cu_dfcbd218_30264cuda3std3__45__cpo4cendE - _ZN39_INTERNAL_c1bfca9d_4_k_cu_dfcbd218_30264cuda3std3__419piecewise_constructE)
_ZN39_INTERNAL_c1bfca9d_4_k_cu_dfcbd218_30264cuda3std3__419piecewise_constructE:
	.zero		1
	.type		_ZN39_INTERNAL_c1bfca9d_4_k_cu_dfcbd218_30264cuda3std3__45__cpo4cendE,@object
	.size		_ZN39_INTERNAL_c1bfca9d_4_k_cu_dfcbd218_30264cuda3std3__45__cpo4cendE,(_ZN39_INTERNAL_c1bfca9d_4_k_cu_dfcbd218_30264cuda3std6ranges3__45__cpo4swapE - _ZN39_INTERNAL_c1bfca9d_4_k_cu_dfcbd218_30264cuda3std3__45__cpo4cendE)
_ZN39_INTERNAL_c1bfca9d_4_k_cu_dfcbd218_30264cuda3std3__45__cpo4cendE:
	.zero		1
	.type		_ZN39_INTERNAL_c1bfca9d_4_k_cu_dfcbd218_30264cuda3std6ranges3__45__cpo4swapE,@object
	.size		_ZN39_INTERNAL_c1bfca9d_4_k_cu_dfcbd218_30264cuda3std6ranges3__45__cpo4swapE,(.L_11 - _ZN39_INTERNAL_c1bfca9d_4_k_cu_dfcbd218_30264cuda3std6ranges3__45__cpo4swapE)
_ZN39_INTERNAL_c1bfca9d_4_k_cu_dfcbd218_30264cuda3std6ranges3__45__cpo4swapE:
	.zero		1
.L_11:


//--------------------- .nv.constant0._ZN7cutlass13device_kernelINS_4gemm6kernel13GemmUniversalIN4cute5tupleIJiiiiEEENS1_10collective13CollectiveMmaINS1_35MainloopSm100TmaUmmaWarpSpecializedILi11ELi2ELi2ENS5_IJNS4_1CILi2EEENSA_ILi1EEESC_EEEEENS5_IJNSA_ILi256EEESF_NSA_ILi64EEEEEENS_12float_e4m3_tENS5_IJlSC_lEEESI_SJ_NS4_8TiledMMAINS4_8MMA_AtomIJNS4_10MMA_TraitsINS4_25SM100_MMA_F8F6F4_2x1SM_SSEJSI_SI_fSF_SF_NS4_17integral_constantINS4_4UMMA5MajorELSQ_0EEESR_NSO_INSP_7ScaleInELSS_0EEEST_EEEEEENS4_6LayoutINS5_IJSC_SC_SC_EEENS5_IJNSA_ILi0EEESY_SY_EEEEENS5_IJNS4_10UnderscoreES11_S11_EEEEENS4_18SM100_TMA_2SM_LOADENS4_14ComposedLayoutINS4_7SwizzleILi2ELi4ELi3EEENS4_18smem_ptr_flag_bitsILi8EEENSW_INS5_IJNSA_ILi8EEESG_EEENS5_IJSG_SC_EEEEEEEvNS4_8identityES14_S1E_vS1F_EENS_8epilogue10collective18CollectiveEpilogueINS1H_23Sm100TmaWarpSpecializedILi4ELi2ELi64ELb0ELb0EEEJNS5_IJNSA_ILi128EEESF_SG_EEENS5_IJNSW_IS1M_SC_EENSW_ISG_SC_EEEEESI_SJ_SI_SJ_NS1H_6fusion15FusionCallbacksIS1L_NS1R_13LinCombEltActINS1H_6thread7SigmoidESI_fSI_fLNS_15FloatRoundStyleE2EEES1N_S1Q_JEEENS4_5SM1004TMEM4LOAD26SM100_TMEM_LOAD_32dp32b64xENS4_13SM90_TMA_LOADES1E_NS4_39AutoVectorizingCopyWithAssumedAlignmentILi128EEENS4_14SM90_TMA_STOREES1E_S25_S25_EEEvvEEEEvNT_6ParamsE --------------------------
	.section	.nv.constant0._ZN7cutlass13device_kernelINS_4gemm6kernel13GemmUniversalIN4cute5tupleIJiiiiEEENS1_10collective13CollectiveMmaINS1_35MainloopSm100TmaUmmaWarpSpecializedILi11ELi2ELi2ENS5_IJNS4_1CILi2EEENSA_ILi1EEESC_EEEEENS5_IJNSA_ILi256EEESF_NSA_ILi64EEEEEENS_12float_e4m3_tENS5_IJlSC_lEEESI_SJ_NS4_8TiledMMAINS4_8MMA_AtomIJNS4_10MMA_TraitsINS4_25SM100_MMA_F8F6F4_2x1SM_SSEJSI_SI_fSF_SF_NS4_17integral_constantINS4_4UMMA5MajorELSQ_0EEESR_NSO_INSP_7ScaleInELSS_0EEEST_EEEEEENS4_6LayoutINS5_IJSC_SC_SC_EEENS5_IJNSA_ILi0EEESY_SY_EEEEENS5_IJNS4_10UnderscoreES11_S11_EEEEENS4_18SM100_TMA_2SM_LOADENS4_14ComposedLayoutINS4_7SwizzleILi2ELi4ELi3EEENS4_18smem_ptr_flag_bitsILi8EEENSW_INS5_IJNSA_ILi8EEESG_EEENS5_IJSG_SC_EEEEEEEvNS4_8identityES14_S1E_vS1F_EENS_8epilogue10collective18CollectiveEpilogueINS1H_23Sm100TmaWarpSpecializedILi4ELi2ELi64ELb0ELb0EEEJNS5_IJNSA_ILi128EEESF_SG_EEENS5_IJNSW_IS1M_SC_EENSW_ISG_SC_EEEEESI_SJ_SI_SJ_NS1H_6fusion15FusionCallbacksIS1L_NS1R_13LinCombEltActINS1H_6thread7SigmoidESI_fSI_fLNS_15FloatRoundStyleE2EEES1N_S1Q_JEEENS4_5SM1004TMEM4LOAD26SM100_TMEM_LOAD_32dp32b64xENS4_13SM90_TMA_LOADES1E_NS4_39AutoVectorizingCopyWithAssumedAlignmentILi128EEENS4_14SM90_TMA_STOREES1E_S25_S25_EEEvvEEEEvNT_6ParamsE,"a",@progbits
	.sectionflags	@""
	.align	4
.nv.constant0._ZN7cutlass13device_kernelINS_4gemm6kernel13GemmUniversalIN4cute5tupleIJiiiiEEENS1_10collective13CollectiveMmaINS1_35MainloopSm100TmaUmmaWarpSpecializedILi11ELi2ELi2ENS5_IJNS4_1CILi2EEENSA_ILi1EEESC_EEEEENS5_IJNSA_ILi256EEESF_NSA_ILi64EEEEEENS_12float_e4m3_tENS5_IJlSC_lEEESI_SJ_NS4_8TiledMMAINS4_8MMA_AtomIJNS4_10MMA_TraitsINS4_25SM100_MMA_F8F6F4_2x1SM_SSEJSI_SI_fSF_SF_NS4_17integral_constantINS4_4UMMA5MajorELSQ_0EEESR_NSO_INSP_7ScaleInELSS_0EEEST_EEEEEENS4_6LayoutINS5_IJSC_SC_SC_EEENS5_IJNSA_ILi0EEESY_SY_EEEEENS5_IJNS4_10UnderscoreES11_S11_EEEEENS4_18SM100_TMA_2SM_LOADENS4_14ComposedLayoutINS4_7SwizzleILi2ELi4ELi3EEENS4_18smem_ptr_flag_bitsILi8EEENSW_INS5_IJNSA_ILi8EEESG_EEENS5_IJSG_SC_EEEEEEEvNS4_8identityES14_S1E_vS1F_EENS_8epilogue10collective18CollectiveEpilogueINS1H_23Sm100TmaWarpSpecializedILi4ELi2ELi64ELb0ELb0EEEJNS5_IJNSA_ILi128EEESF_SG_EEENS5_IJNSW_IS1M_SC_EENSW_ISG_SC_EEEEESI_SJ_SI_SJ_NS1H_6fusion15FusionCallbacksIS1L_NS1R_13LinCombEltActINS1H_6thread7SigmoidESI_fSI_fLNS_15FloatRoundStyleE2EEES1N_S1Q_JEEENS4_5SM1004TMEM4LOAD26SM100_TMEM_LOAD_32dp32b64xENS4_13SM90_TMA_LOADES1E_NS4_39AutoVectorizingCopyWithAssumedAlignmentILi128EEENS4_14SM90_TMA_STOREES1E_S25_S25_EEEvvEEEEvNT_6ParamsE:
	.zero		2944


//--------------------- SYMBOLS --------------------------

	.type		.nv.reservedSmem.offset0,@object
	.size		.nv.reservedSmem.offset0,0x4
	.type		.nv.reservedSmem.cap,@object
	.size		.nv.reservedSmem.cap,0x4
	.type		__assertfail,@function
